// auto-generated by cutlass_sweep.epilogue — config: {"arch": "sm_100", "cluster_m": 1, "cluster_n": 1, "dtype": "fp16", "fusion": "bias", "tile_k": 64, "tile_m": 128, "tile_n": 256}
#include "cutlass/cutlass.h"
#include "cutlass/gemm/collective/collective_builder.hpp"
#include "cutlass/gemm/device/gemm_universal_adapter.h"
#include "cutlass/gemm/kernel/gemm_universal.hpp"
#include "cutlass/epilogue/collective/collective_builder.hpp"
#include "cutlass/epilogue/fusion/operations.hpp"
#include "cutlass/epilogue/thread/activation.h"

using Elem = cutlass::half_t;
using Acc  = float;
using TileShape    = cute::Shape<cute::_128, cute::_256, cute::_64>;
using ClusterShape = cute::Shape<cute::_1, cute::_1, cute::_1>;
using FusionOp     = cutlass::epilogue::fusion::LinCombPerRowBias<Elem, Acc>;

using CollectiveEpilogue = typename cutlass::epilogue::collective::CollectiveBuilder<
    cutlass::arch::Sm100, cutlass::arch::OpClassTensorOp,
    TileShape, ClusterShape,
    cutlass::epilogue::collective::EpilogueTileAuto,
    Acc, Acc,
    Elem, cutlass::layout::RowMajor, 128 / cutlass::sizeof_bits<Elem>::value,
    Elem, cutlass::layout::RowMajor, 128 / cutlass::sizeof_bits<Elem>::value,
    cutlass::epilogue::collective::EpilogueScheduleAuto,
    FusionOp
  >::CollectiveOp;

using CollectiveMainloop = typename cutlass::gemm::collective::CollectiveBuilder<
    cutlass::arch::Sm100, cutlass::arch::OpClassTensorOp,
    Elem, cutlass::layout::RowMajor, 128 / cutlass::sizeof_bits<Elem>::value,
    Elem, cutlass::layout::ColumnMajor, 128 / cutlass::sizeof_bits<Elem>::value,
    Acc,
    TileShape, ClusterShape,
    cutlass::gemm::collective::StageCountAutoCarveout<
        static_cast<int>(sizeof(typename CollectiveEpilogue::SharedStorage))>,
    cutlass::gemm::collective::KernelScheduleAuto
  >::CollectiveOp;

using GemmKernel = cutlass::gemm::kernel::GemmUniversal<
    cute::Shape<int,int,int,int>, CollectiveMainloop, CollectiveEpilogue>;
using Gemm = cutlass::gemm::device::GemmUniversalAdapter<GemmKernel>;

auto* _anchor = &cutlass::device_kernel<GemmKernel>;


// ===== COMPILED SASS (sm_100a) =====

	.target	sm_100a

	.elftype	@"ET_EXEC"


//--------------------- .note.nv.tkinfo           --------------------------
	.section	.note.nv.tkinfo,"",@"SHT_NOTE"
	.sectionflags	@"SHF_NOTE_NV_TKINFO"
	.tkinfo
        /*0018*/ 	.word	0x00000002
        /*0030*/ 	.string	""
        /*0030*/ 	.string	"ptxas"
        /*0030*/ 	.string	"Cuda compilation tools, release 13.0, V13.0.88"
        /*0030*/ 	.string	"Build cuda_13.0.r13.0/compiler.36424714_0"
        /*0030*/ 	.string	"-arch sm_100a -m 64 "



//--------------------- .note.nv.cuinfo           --------------------------
	.section	.note.nv.cuinfo,"",@"SHT_NOTE"
	.sectionflags	@"SHF_NOTE_NV_CUINFO"
        /*0018*/ 	.short	0x0002
        /*001a*/ 	.short	0x0064
        /*001c*/ 	.short	0x0082
	.zero		2


//--------------------- .nv.info                  --------------------------
	.section	.nv.info,"",@"SHT_CUDA_INFO"
	.align	4


	//----- nvinfo : EIATTR_REGCOUNT
	.align		4
        /*0000*/ 	.byte	0x04, 0x2f
        /*0002*/ 	.short	(.L_19 - .L_18)
	.align		4
.L_18:
        /*0004*/ 	.word	index@(_ZN7cutlass13device_kernelINS_4gemm6kernel13GemmUniversalIN4cute5tupleIJiiiiEEENS1_10collective13CollectiveMmaINS1_35MainloopSm100TmaUmmaWarpSpecializedILi3ELi2ELi2ENS5_IJNS4_1CILi1EEESB_SB_EEEEENS5_IJNSA_ILi128EEENSA_ILi256EEENSA_ILi64EEEEEENS_6half_tENS5_IJlSB_lEEESI_SJ_NS4_8TiledMMAINS4_8MMA_AtomIJNS4_20SM100_MMA_F16BF16_SSISI_SI_fLi128ELi256ELNS4_4UMMA5MajorE0ELSO_0ELNSN_7ScaleInE0ELSP_0EEEEEENS4_6LayoutISC_NS5_IJNSA_ILi0EEEST_ST_EEEEENS5_IJNS4_10UnderscoreESW_SW_EEEEENS4_13SM90_TMA_LOADENS4_14ComposedLayoutINS4_7SwizzleILi3ELi4ELi3EEENS4_18smem_ptr_flag_bitsILi16EEENSS_INS5_IJNSA_ILi8EEESG_EEENS5_IJSG_SB_EEEEEEEvNS4_8identityESZ_S19_vS1A_EENS_8epilogue10collective18CollectiveEpilogueINS1C_23Sm100TmaWarpSpecializedILi4ELi2ELi64ELb1ELb0EEEJSH_NS5_IJNSS_ISE_SB_EENSS_ISG_SB_EEEEESI_SJ_SI_SJ_NS1C_6fusion15FusionCallbacksIS1G_NS1K_17LinCombPerRowBiasISI_fSI_SI_fLi8ELNS_15FloatRoundStyleE2EEESH_S1J_JEEENS4_5SM1004TMEM4LOAD26SM100_TMEM_LOAD_32dp32b64xESZ_S19_NS4_39AutoVectorizingCopyWithAssumedAlignmentILi128EEENS4_14SM90_TMA_STOREES19_S1V_S1V_EEEvvEEEEvNT_6ParamsE)
        /*0008*/ 	.word	0x000000fa


	//----- nvinfo : EIATTR_FRAME_SIZE
	.align		4
.L_19:
        /*000c*/ 	.byte	0x04, 0x11
        /*000e*/ 	.short	(.L_21 - .L_20)
	.align		4
.L_20:
        /*0010*/ 	.word	index@($__internal_2_$__cuda_sm10x_tcgen05_guardrail_trap_unallocated_columns_being_dealloced)
        /*0014*/ 	.word	0x00000000


	//----- nvinfo : EIATTR_FRAME_SIZE
	.align		4
.L_21:
        /*0018*/ 	.byte	0x04, 0x11
        /*001a*/ 	.short	(.L_23 - .L_22)
	.align		4
.L_22:
        /*001c*/ 	.word	index@($__internal_1_$__cuda_sm10x_tcgen05_guardrail_trap_phase_invalid_during_alloc)
        /*0020*/ 	.word	0x00000000


	//----- nvinfo : EIATTR_FRAME_SIZE
	.align		4
.L_23:
        /*0024*/ 	.byte	0x04, 0x11
        /*0026*/ 	.short	(.L_25 - .L_24)
	.align		4
.L_24:
        /*0028*/ 	.word	index@($__internal_0_$__cuda_sm10x_tcgen05_guardrail_trap_col_being_dealloced_not_returned_by_alloc)
        /*002c*/ 	.word	0x00000000


	//----- nvinfo : EIATTR_FRAME_SIZE
	.align		4
.L_25:
        /*0030*/ 	.byte	0x04, 0x11
        /*0032*/ 	.short	(.L_27 - .L_26)
	.align		4
.L_26:
        /*0034*/ 	.word	index@(_ZN7cutlass13device_kernelINS_4gemm6kernel13GemmUniversalIN4cute5tupleIJiiiiEEENS1_10collective13CollectiveMmaINS1_35MainloopSm100TmaUmmaWarpSpecializedILi3ELi2ELi2ENS5_IJNS4_1CILi1EEESB_SB_EEEEENS5_IJNSA_ILi128EEENSA_ILi256EEENSA_ILi64EEEEEENS_6half_tENS5_IJlSB_lEEESI_SJ_NS4_8TiledMMAINS4_8MMA_AtomIJNS4_20SM100_MMA_F16BF16_SSISI_SI_fLi128ELi256ELNS4_4UMMA5MajorE0ELSO_0ELNSN_7ScaleInE0ELSP_0EEEEEENS4_6LayoutISC_NS5_IJNSA_ILi0EEEST_ST_EEEEENS5_IJNS4_10UnderscoreESW_SW_EEEEENS4_13SM90_TMA_LOADENS4_14ComposedLayoutINS4_7SwizzleILi3ELi4ELi3EEENS4_18smem_ptr_flag_bitsILi16EEENSS_INS5_IJNSA_ILi8EEESG_EEENS5_IJSG_SB_EEEEEEEvNS4_8identityESZ_S19_vS1A_EENS_8epilogue10collective18CollectiveEpilogueINS1C_23Sm100TmaWarpSpecializedILi4ELi2ELi64ELb1ELb0EEEJSH_NS5_IJNSS_ISE_SB_EENSS_ISG_SB_EEEEESI_SJ_SI_SJ_NS1C_6fusion15FusionCallbacksIS1G_NS1K_17LinCombPerRowBiasISI_fSI_SI_fLi8ELNS_15FloatRoundStyleE2EEESH_S1J_JEEENS4_5SM1004TMEM4LOAD26SM100_TMEM_LOAD_32dp32b64xESZ_S19_NS4_39AutoVectorizingCopyWithAssumedAlignmentILi128EEENS4_14SM90_TMA_STOREES19_S1V_S1V_EEEvvEEEEvNT_6ParamsE)
        /*0038*/ 	.word	0x00000000


	//----- nvinfo : EIATTR_MIN_STACK_SIZE
	.align		4
.L_27:
        /*003c*/ 	.byte	0x04, 0x12
        /*003e*/ 	.short	(.L_29 - .L_28)
	.align		4
.L_28:
        /*0040*/ 	.word	index@(_ZN7cutlass13device_kernelINS_4gemm6kernel13GemmUniversalIN4cute5tupleIJiiiiEEENS1_10collective13CollectiveMmaINS1_35MainloopSm100TmaUmmaWarpSpecializedILi3ELi2ELi2ENS5_IJNS4_1CILi1EEESB_SB_EEEEENS5_IJNSA_ILi128EEENSA_ILi256EEENSA_ILi64EEEEEENS_6half_tENS5_IJlSB_lEEESI_SJ_NS4_8TiledMMAINS4_8MMA_AtomIJNS4_20SM100_MMA_F16BF16_SSISI_SI_fLi128ELi256ELNS4_4UMMA5MajorE0ELSO_0ELNSN_7ScaleInE0ELSP_0EEEEEENS4_6LayoutISC_NS5_IJNSA_ILi0EEEST_ST_EEEEENS5_IJNS4_10UnderscoreESW_SW_EEEEENS4_13SM90_TMA_LOADENS4_14ComposedLayoutINS4_7SwizzleILi3ELi4ELi3EEENS4_18smem_ptr_flag_bitsILi16EEENSS_INS5_IJNSA_ILi8EEESG_EEENS5_IJSG_SB_EEEEEEEvNS4_8identityESZ_S19_vS1A_EENS_8epilogue10collective18CollectiveEpilogueINS1C_23Sm100TmaWarpSpecializedILi4ELi2ELi64ELb1ELb0EEEJSH_NS5_IJNSS_ISE_SB_EENSS_ISG_SB_EEEEESI_SJ_SI_SJ_NS1C_6fusion15FusionCallbacksIS1G_NS1K_17LinCombPerRowBiasISI_fSI_SI_fLi8ELNS_15FloatRoundStyleE2EEESH_S1J_JEEENS4_5SM1004TMEM4LOAD26SM100_TMEM_LOAD_32dp32b64xESZ_S19_NS4_39AutoVectorizingCopyWithAssumedAlignmentILi128EEENS4_14SM90_TMA_STOREES19_S1V_S1V_EEEvvEEEEvNT_6ParamsE)
        /*0044*/ 	.word	0x00000000
.L_29:


//--------------------- .nv.compat                --------------------------
	.section	.nv.compat,"",@"SHT_CUDA_COMPAT_INFO"
	.align	4
        /*0000*/ 	.byte	0x02, 0x09, 0x01, 0x00, 0x02, 0x02, 0x02, 0x00, 0x02, 0x05, 0x05, 0x00, 0x03, 0x07, 0x01, 0x01
        /*0010*/ 	.byte	0x02, 0x03, 0x01, 0x00, 0x02, 0x06, 0x01, 0x00, 0x04, 0x0b, 0x08, 0x00, 0x09, 0x00, 0x00, 0x00
        /*0020*/ 	.byte	0x00, 0x00, 0x00, 0x00


//--------------------- .nv.info._ZN7cutlass13device_kernelINS_4gemm6kernel13GemmUniversalIN4cute5tupleIJiiiiEEENS1_10collective13CollectiveMmaINS1_35MainloopSm100TmaUmmaWarpSpecializedILi3ELi2ELi2ENS5_IJNS4_1CILi1EEESB_SB_EEEEENS5_IJNSA_ILi128EEENSA_ILi256EEENSA_ILi64EEEEEENS_6half_tENS5_IJlSB_lEEESI_SJ_NS4_8TiledMMAINS4_8MMA_AtomIJNS4_20SM100_MMA_F16BF16_SSISI_SI_fLi128ELi256ELNS4_4UMMA5MajorE0ELSO_0ELNSN_7ScaleInE0ELSP_0EEEEEENS4_6LayoutISC_NS5_IJNSA_ILi0EEEST_ST_EEEEENS5_IJNS4_10UnderscoreESW_SW_EEEEENS4_13SM90_TMA_LOADENS4_14ComposedLayoutINS4_7SwizzleILi3ELi4ELi3EEENS4_18smem_ptr_flag_bitsILi16EEENSS_INS5_IJNSA_ILi8EEESG_EEENS5_IJSG_SB_EEEEEEEvNS4_8identityESZ_S19_vS1A_EENS_8epilogue10collective18CollectiveEpilogueINS1C_23Sm100TmaWarpSpecializedILi4ELi2ELi64ELb1ELb0EEEJSH_NS5_IJNSS_ISE_SB_EENSS_ISG_SB_EEEEESI_SJ_SI_SJ_NS1C_6fusion15FusionCallbacksIS1G_NS1K_17LinCombPerRowBiasISI_fSI_SI_fLi8ELNS_15FloatRoundStyleE2EEESH_S1J_JEEENS4_5SM1004TMEM4LOAD26SM100_TMEM_LOAD_32dp32b64xESZ_S19_NS4_39AutoVectorizingCopyWithAssumedAlignmentILi128EEENS4_14SM90_TMA_STOREES19_S1V_S1V_EEEvvEEEEvNT_6ParamsE --------------------------
	.section	.nv.info._ZN7cutlass13device_kernelINS_4gemm6kernel13GemmUniversalIN4cute5tupleIJiiiiEEENS1_10collective13CollectiveMmaINS1_35MainloopSm100TmaUmmaWarpSpecializedILi3ELi2ELi2ENS5_IJNS4_1CILi1EEESB_SB_EEEEENS5_IJNSA_ILi128EEENSA_ILi256EEENSA_ILi64EEEEEENS_6half_tENS5_IJlSB_lEEESI_SJ_NS4_8TiledMMAINS4_8MMA_AtomIJNS4_20SM100_MMA_F16BF16_SSISI_SI_fLi128ELi256ELNS4_4UMMA5MajorE0ELSO_0ELNSN_7ScaleInE0ELSP_0EEEEEENS4_6LayoutISC_NS5_IJNSA_ILi0EEEST_ST_EEEEENS5_IJNS4_10UnderscoreESW_SW_EEEEENS4_13SM90_TMA_LOADENS4_14ComposedLayoutINS4_7SwizzleILi3ELi4ELi3EEENS4_18smem_ptr_flag_bitsILi16EEENSS_INS5_IJNSA_ILi8EEESG_EEENS5_IJSG_SB_EEEEEEEvNS4_8identityESZ_S19_vS1A_EENS_8epilogue10collective18CollectiveEpilogueINS1C_23Sm100TmaWarpSpecializedILi4ELi2ELi64ELb1ELb0EEEJSH_NS5_IJNSS_ISE_SB_EENSS_ISG_SB_EEEEESI_SJ_SI_SJ_NS1C_6fusion15FusionCallbacksIS1G_NS1K_17LinCombPerRowBiasISI_fSI_SI_fLi8ELNS_15FloatRoundStyleE2EEESH_S1J_JEEENS4_5SM1004TMEM4LOAD26SM100_TMEM_LOAD_32dp32b64xESZ_S19_NS4_39AutoVectorizingCopyWithAssumedAlignmentILi128EEENS4_14SM90_TMA_STOREES19_S1V_S1V_EEEvvEEEEvNT_6ParamsE,"",@"SHT_CUDA_INFO"
	.sectionflags	@""
	.align	4


	//----- nvinfo : EIATTR_CUDA_API_VERSION
	.align		4
        /*0000*/ 	.byte	0x04, 0x37
        /*0002*/ 	.short	(.L_31 - .L_30)
.L_30:
        /*0004*/ 	.word	0x00000082


	//----- nvinfo : EIATTR_KPARAM_INFO
	.align		4
.L_31:
        /*0008*/ 	.byte	0x04, 0x17
        /*000a*/ 	.short	(.L_33 - .L_32)
.L_32:
        /*000c*/ 	.word	0x00000000
        /*0010*/ 	.short	0x0000
        /*0012*/ 	.short	0x0000
        /*0014*/ 	.byte	0x00, 0xf0, 0x01, 0x20


	//----- nvinfo : EIATTR_AT_ENTRY_FRAGMENTS
	.align		4
.L_33:
        /*0018*/ 	.byte	0x04, 0x4f
        /*001a*/ 	.short	(.L_35 - .L_34)


	//   ....[0]....
.L_34:
        /*001c*/ 	.word	0x00000006


	//----- nvinfo : EIATTR_RESERVED_SMEM_USED
	.align		4
.L_35:
        /*0020*/ 	.byte	0x01, 0x41
	.zero		2


	//----- nvinfo : EIATTR_SPARSE_MMA_MASK
	.align		4
        /*0024*/ 	.byte	0x03, 0x50
        /*0026*/ 	.short	0x0000


	//----- nvinfo : EIATTR_TCGEN05_1CTA_USED
	.align		4
        /*0028*/ 	.byte	0x01, 0x51
	.zero		2


	//----- nvinfo : EIATTR_MAXREG_COUNT
	.align		4
        /*002c*/ 	.byte	0x03, 0x1b
        /*002e*/ 	.short	0x00ff


	//----- nvinfo : EIATTR_NUM_BARRIERS
	.align		4
        /*0030*/ 	.byte	0x02, 0x4c
        /*0032*/ 	.byte	0x07
	.zero		1


	//----- nvinfo : EIATTR_EXTERNS
	.align		4
        /*0034*/ 	.byte	0x04, 0x0f
        /*0036*/ 	.short	(.L_37 - .L_36)


	//   ....[0]....
	.align		4
.L_36:
        /*0038*/ 	.word	index@(__assertfail)


	//----- nvinfo : EIATTR_MERCURY_ISA_VERSION
	.align		4
.L_37:
        /*003c*/ 	.byte	0x03, 0x5f
        /*003e*/ 	.short	0x0101


	//----- nvinfo : EIATTR_INT_WARP_WIDE_INSTR_OFFSETS
	.align		4
        /*0040*/ 	.byte	0x04, 0x31
        /*0042*/ 	.short	(.L_39 - .L_38)


	//   ....[0]....
.L_38:
        /*0044*/ 	.word	0x00001d80


	//   ....[1]....
        /*0048*/ 	.word	0x00003620


	//   ....[2]....
        /*004c*/ 	.word	0x00003640


	//   ....[3]....
        /*0050*/ 	.word	0x00003670


	//   ....[4]....
        /*0054*/ 	.word	0x00003fb0


	//   ....[5]....
        /*0058*/ 	.word	0x00004020


	//   ....[6]....
        /*005c*/ 	.word	0x00004110


	//   ....[7]....
        /*0060*/ 	.word	0x00004190


	//   ....[8]....
        /*0064*/ 	.word	0x000042a0


	//   ....[9]....
        /*0068*/ 	.word	0x00004330


	//   ....[10]....
        /*006c*/ 	.word	0x00004510


	//   ....[11]....
        /*0070*/ 	.word	0x00004670


	//----- nvinfo : EIATTR_COOP_GROUP_MASK_REGIDS
	.align		4
.L_39:
        /*0074*/ 	.byte	0x04, 0x29
        /*0076*/ 	.short	(.L_41 - .L_40)


	//   ....[0]....
.L_40:
        /*0078*/ 	.word	0xffffffff


	//   ....[1]....
        /*007c*/ 	.word	0xffffffff


	//   ....[2]....
        /*0080*/ 	.word	0xffffffff


	//   ....[3]....
        /*0084*/ 	.word	0xffffffff


	//   ....[4]....
        /*0088*/ 	.word	0xffffffff


	//   ....[5]....
        /*008c*/ 	.word	0xffffffff


	//   ....[6]....
        /*0090*/ 	.word	0xffffffff


	//   ....[7]....
        /*0094*/ 	.word	0xffffffff


	//   ....[8]....
        /*0098*/ 	.word	0xffffffff


	//   ....[9]....
        /*009c*/ 	.word	0xffffffff


	//   ....[10]....
        /*00a0*/ 	.word	0xffffffff


	//   ....[11]....
        /*00a4*/ 	.word	0xffffffff


	//   ....[12]....
        /*00a8*/ 	.word	0xffffffff


	//----- nvinfo : EIATTR_COOP_GROUP_INSTR_OFFSETS
	.align		4
.L_41:
        /*00ac*/ 	.byte	0x04, 0x28
        /*00ae*/ 	.short	(.L_43 - .L_42)


	//   ....[0]....
.L_42:
        /*00b0*/ 	.word	0x00000090


	//   ....[1]....
        /*00b4*/ 	.word	0x000004c0


	//   ....[2]....
        /*00b8*/ 	.word	0x00000610


	//   ....[3]....
        /*00bc*/ 	.word	0x000007b0


	//   ....[4]....
        /*00c0*/ 	.word	0x000008b0


	//   ....[5]....
        /*00c4*/ 	.word	0x00000a20


	//   ....[6]....
        /*00c8*/ 	.word	0x00000b80


	//   ....[7]....
        /*00cc*/ 	.word	0x00001c60


	//   ....[8]....
        /*00d0*/ 	.word	0x000029b0


	//   ....[9]....
        /*00d4*/ 	.word	0x00002bc0


	//   ....[10]....
        /*00d8*/ 	.word	0x00002bf0


	//   ....[11]....
        /*00dc*/ 	.word	0x00003500


	//   ....[12]....
        /*00e0*/ 	.word	0x00003730


	//----- nvinfo : EIATTR_VRC_CTA_INIT_COUNT
	.align		4
.L_43:
        /*00e4*/ 	.byte	0x02, 0x4a
        /*00e6*/ 	.byte	0x80
	.zero		1


	//----- nvinfo : EIATTR_SYSCALL_OFFSETS
	.align		4
        /*00e8*/ 	.byte	0x04, 0x46
        /*00ea*/ 	.short	(.L_45 - .L_44)


	//   ....[0]....
.L_44:
        /*00ec*/ 	.word	0x00005180


	//   ....[1]....
        /*00f0*/ 	.word	0x00005270


	//   ....[2]....
        /*00f4*/ 	.word	0x00005cf0


	//   ....[3]....
        /*00f8*/ 	.word	0x000071b0


	//   ....[4]....
        /*00fc*/ 	.word	0x000085d0


	//   ....[5]....
        /*0100*/ 	.word	0x000099e0


	//----- nvinfo : EIATTR_MBARRIER_INSTR_OFFSETS
	.align		4
.L_45:
        /*0104*/ 	.byte	0x04, 0x39
        /*0106*/ 	.short	(.L_47 - .L_46)


	//   ....[0]....
.L_46:
        /*0108*/ 	.word	0x000005a0
        /*010c*/ 	.word	0x000000ff
        /*0110*/ 	.word	0x00000000
        /*0114*/ 	.short	0x0100
        /*0116*/ 	.byte	0x05
	.zero		1


	//   ....[1]....
        /*0118*/ 	.word	0x000005b0
        /*011c*/ 	.word	0x000000ff
        /*0120*/ 	.word	0x00000018
        /*0124*/ 	.short	0x0100
        /*0126*/ 	.byte	0x05
	.zero		1


	//   ....[2]....
        /*0128*/ 	.word	0x000005c0
        /*012c*/ 	.word	0x000000ff
        /*0130*/ 	.word	0x00000008
        /*0134*/ 	.short	0x0100
        /*0136*/ 	.byte	0x05
	.zero		1


	//   ....[3]....
        /*0138*/ 	.word	0x000005d0
        /*013c*/ 	.word	0x000000ff
        /*0140*/ 	.word	0x00000020
        /*0144*/ 	.short	0x0100
        /*0146*/ 	.byte	0x05
	.zero		1


	//   ....[4]....
        /*0148*/ 	.word	0x000005e0
        /*014c*/ 	.word	0x000000ff
        /*0150*/ 	.word	0x00000010
        /*0154*/ 	.short	0x0100
        /*0156*/ 	.byte	0x05
	.zero		1


	//   ....[5]....
        /*0158*/ 	.word	0x000005f0
        /*015c*/ 	.word	0x000000ff
        /*0160*/ 	.word	0x00000028
        /*0164*/ 	.short	0x0100
        /*0166*/ 	.byte	0x05
	.zero		1


	//   ....[6]....
        /*0168*/ 	.word	0x00000720
        /*016c*/ 	.word	0x000000ff
        /*0170*/ 	.word	0x00000030
        /*0174*/ 	.short	0x0100
        /*0176*/ 	.byte	0x06
	.zero		1


	//   ....[7]....
        /*0178*/ 	.word	0x00000730
        /*017c*/ 	.word	0x000000ff
        /*0180*/ 	.word	0x00000050
        /*0184*/ 	.short	0x0100
        /*0186*/ 	.byte	0x06
	.zero		1


	//   ....[8]....
        /*0188*/ 	.word	0x00000740
        /*018c*/ 	.word	0x000000ff
        /*0190*/ 	.word	0x00000038
        /*0194*/ 	.short	0x0100
        /*0196*/ 	.byte	0x06
	.zero		1


	//   ....[9]....
        /*0198*/ 	.word	0x00000750
        /*019c*/ 	.word	0x000000ff
        /*01a0*/ 	.word	0x00000058
        /*01a4*/ 	.short	0x0100
        /*01a6*/ 	.byte	0x06
	.zero		1


	//   ....[10]....
        /*01a8*/ 	.word	0x00000760
        /*01ac*/ 	.word	0x000000ff
        /*01b0*/ 	.word	0x00000040
        /*01b4*/ 	.short	0x0100
        /*01b6*/ 	.byte	0x06
	.zero		1


	//   ....[11]....
        /*01b8*/ 	.word	0x00000770
        /*01bc*/ 	.word	0x000000ff
        /*01c0*/ 	.word	0x00000060
        /*01c4*/ 	.short	0x0100
        /*01c6*/ 	.byte	0x06
	.zero		1


	//   ....[12]....
        /*01c8*/ 	.word	0x00000780
        /*01cc*/ 	.word	0x000000ff
        /*01d0*/ 	.word	0x00000048
        /*01d4*/ 	.short	0x0100
        /*01d6*/ 	.byte	0x06
	.zero		1


	//   ....[13]....
        /*01d8*/ 	.word	0x00000790
        /*01dc*/ 	.word	0x000000ff
        /*01e0*/ 	.word	0x00000068
        /*01e4*/ 	.short	0x0100
        /*01e6*/ 	.byte	0x06
	.zero		1


	//   ....[14]....
        /*01e8*/ 	.word	0x00000880
        /*01ec*/ 	.word	0x000000ff
        /*01f0*/ 	.word	0x00000070
        /*01f4*/ 	.short	0x0100
        /*01f6*/ 	.byte	0x05
	.zero		1


	//   ....[15]....
        /*01f8*/ 	.word	0x00000890
        /*01fc*/ 	.word	0x000000ff
        /*0200*/ 	.word	0x00000078
        /*0204*/ 	.short	0x0100
        /*0206*/ 	.byte	0x05
	.zero		1


	//   ....[16]....
        /*0208*/ 	.word	0x000009d0
        /*020c*/ 	.word	0x000000ff
        /*0210*/ 	.word	0x00000080
        /*0214*/ 	.short	0x0100
        /*0216*/ 	.byte	0x05
	.zero		1


	//   ....[17]....
        /*0218*/ 	.word	0x000009e0
        /*021c*/ 	.word	0x000000ff
        /*0220*/ 	.word	0x00000090
        /*0224*/ 	.short	0x0100
        /*0226*/ 	.byte	0x05
	.zero		1


	//   ....[18]....
        /*0228*/ 	.word	0x000009f0
        /*022c*/ 	.word	0x000000ff
        /*0230*/ 	.word	0x00000088
        /*0234*/ 	.short	0x0100
        /*0236*/ 	.byte	0x05
	.zero		1


	//   ....[19]....
        /*0238*/ 	.word	0x00000a00
        /*023c*/ 	.word	0x000000ff
        /*0240*/ 	.word	0x00000098
        /*0244*/ 	.short	0x0100
        /*0246*/ 	.byte	0x05
	.zero		1


	//   ....[20]....
        /*0248*/ 	.word	0x00000b30
        /*024c*/ 	.word	0x000000ff
        /*0250*/ 	.word	0x000000a0
        /*0254*/ 	.short	0x0100
        /*0256*/ 	.byte	0x06
	.zero		1


	//   ....[21]....
        /*0258*/ 	.word	0x00000b40
        /*025c*/ 	.word	0x000000ff
        /*0260*/ 	.word	0x000000b0
        /*0264*/ 	.short	0x0100
        /*0266*/ 	.byte	0x06
	.zero		1


	//   ....[22]....
        /*0268*/ 	.word	0x00000b50
        /*026c*/ 	.word	0x000000ff
        /*0270*/ 	.word	0x000000a8
        /*0274*/ 	.short	0x0100
        /*0276*/ 	.byte	0x06
	.zero		1


	//   ....[23]....
        /*0278*/ 	.word	0x00000b60
        /*027c*/ 	.word	0x000000ff
        /*0280*/ 	.word	0x000000b8
        /*0284*/ 	.short	0x0100
        /*0286*/ 	.byte	0x06
	.zero		1


	//   ....[24]....
        /*0288*/ 	.word	0x00000c50
        /*028c*/ 	.word	0x000000ff
        /*0290*/ 	.word	0x000000c0
        /*0294*/ 	.short	0x0100
        /*0296*/ 	.byte	0x05
	.zero		1


	//   ....[25]....
        /*0298*/ 	.word	0x00000c60
        /*029c*/ 	.word	0x000000ff
        /*02a0*/ 	.word	0x000000d0
        /*02a4*/ 	.short	0x0100
        /*02a6*/ 	.byte	0x05
	.zero		1


	//   ....[26]....
        /*02a8*/ 	.word	0x00000c70
        /*02ac*/ 	.word	0x000000ff
        /*02b0*/ 	.word	0x000000c8
        /*02b4*/ 	.short	0x0100
        /*02b6*/ 	.byte	0x05
	.zero		1


	//   ....[27]....
        /*02b8*/ 	.word	0x00000c80
        /*02bc*/ 	.word	0x000000ff
        /*02c0*/ 	.word	0x000000d8
        /*02c4*/ 	.short	0x0100
        /*02c6*/ 	.byte	0x05
	.zero		1


	//   ....[28]....
        /*02c8*/ 	.word	0x00001560
        /*02cc*/ 	.word	0x00000003
        /*02d0*/ 	.word	0x000000d0
        /*02d4*/ 	.short	0x010a
        /*02d6*/ 	.byte	0xff
	.zero		1


	//   ....[29]....
        /*02d8*/ 	.word	0x00001590
        /*02dc*/ 	.word	0x00000003
        /*02e0*/ 	.word	0x000000c0
        /*02e4*/ 	.short	0x0101
        /*02e6*/ 	.byte	0xff
	.zero		1


	//   ....[30]....
        /*02e8*/ 	.word	0x00001660
        /*02ec*/ 	.word	0x000000ff
        /*02f0*/ 	.word	0x00000018
        /*02f4*/ 	.short	0x010a
        /*02f6*/ 	.byte	0x08
	.zero		1


	//   ....[31]....
        /*02f8*/ 	.word	0x00001700
        /*02fc*/ 	.word	0x000000ff
        /*0300*/ 	.word	0x00000018
        /*0304*/ 	.short	0x010a
        /*0306*/ 	.byte	0x29
	.zero		1


	//   ....[32]....
        /*0308*/ 	.word	0x00001850
        /*030c*/ 	.word	0x000000ff
        /*0310*/ 	.word	0x00000018
        /*0314*/ 	.short	0x010a
        /*0316*/ 	.byte	0x08
	.zero		1


	//   ....[33]....
        /*0318*/ 	.word	0x00001960
        /*031c*/ 	.word	0x000000ff
        /*0320*/ 	.word	0x00000078
        /*0324*/ 	.short	0x0101
        /*0326*/ 	.byte	0x04
	.zero		1


	//   ....[34]....
        /*0328*/ 	.word	0x00001980
        /*032c*/ 	.word	0x000000ff
        /*0330*/ 	.word	0x00000018
        /*0334*/ 	.short	0x010a
        /*0336*/ 	.byte	0x08
	.zero		1


	//   ....[35]....
        /*0338*/ 	.word	0x00001a00
        /*033c*/ 	.word	0x000000ff
        /*0340*/ 	.word	0x00000018
        /*0344*/ 	.short	0x010a
        /*0346*/ 	.byte	0x11
	.zero		1


	//   ....[36]....
        /*0348*/ 	.word	0x00001b50
        /*034c*/ 	.word	0x000000ff
        /*0350*/ 	.word	0x00000018
        /*0354*/ 	.short	0x010a
        /*0356*/ 	.byte	0x08
	.zero		1


	//   ....[37]....
        /*0358*/ 	.word	0x00001c90
        /*035c*/ 	.word	0x00000002
        /*0360*/ 	.word	0x00000080
        /*0364*/ 	.short	0x010a
        /*0366*/ 	.byte	0xff
	.zero		1


	//   ....[38]....
        /*0368*/ 	.word	0x00001d50
        /*036c*/ 	.word	0x00000002
        /*0370*/ 	.word	0x00000000
        /*0374*/ 	.short	0x0101
        /*0376*/ 	.byte	0xff
	.zero		1


	//   ....[39]....
        /*0378*/ 	.word	0x000022b0
        /*037c*/ 	.word	0x000000ff
        /*0380*/ 	.word	0x00000000
        /*0384*/ 	.short	0x010a
        /*0386*/ 	.byte	0x05
	.zero		1


	//   ....[40]....
        /*0388*/ 	.word	0x00002340
        /*038c*/ 	.word	0x000000ff
        /*0390*/ 	.word	0x00000000
        /*0394*/ 	.short	0x010a
        /*0396*/ 	.byte	0x05
	.zero		1


	//   ....[41]....
        /*0398*/ 	.word	0x000023e0
        /*039c*/ 	.word	0x00000000
        /*03a0*/ 	.word	0x00000000
        /*03a4*/ 	.short	0x010a
        /*03a6*/ 	.byte	0xff
	.zero		1


	//   ....[42]....
        /*03a8*/ 	.word	0x00002500
        /*03ac*/ 	.word	0x00000000
        /*03b0*/ 	.word	0x000000c0
        /*03b4*/ 	.short	0x010a
        /*03b6*/ 	.byte	0xff
	.zero		1


	//   ....[43]....
        /*03b8*/ 	.word	0x00002560
        /*03bc*/ 	.word	0x00000004
        /*03c0*/ 	.word	0x00000000
        /*03c4*/ 	.short	0x0101
        /*03c6*/ 	.byte	0xff
	.zero		1


	//   ....[44]....
        /*03c8*/ 	.word	0x00002580
        /*03cc*/ 	.word	0x000000ff
        /*03d0*/ 	.word	0x00000090
        /*03d4*/ 	.short	0x010a
        /*03d6*/ 	.byte	0x05
	.zero		1


	//   ....[45]....
        /*03d8*/ 	.word	0x000026a0
        /*03dc*/ 	.word	0x00000000
        /*03e0*/ 	.word	0x00000080
        /*03e4*/ 	.short	0x010a
        /*03e6*/ 	.byte	0xff
	.zero		1


	//   ....[46]....
        /*03e8*/ 	.word	0x000027b0
        /*03ec*/ 	.word	0x00000000
        /*03f0*/ 	.word	0x00000000
        /*03f4*/ 	.short	0x0101
        /*03f6*/ 	.byte	0xff
	.zero		1


	//   ....[47]....
        /*03f8*/ 	.word	0x00002840
        /*03fc*/ 	.word	0x000000ff
        /*0400*/ 	.word	0x00000090
        /*0404*/ 	.short	0x0106
        /*0406*/ 	.byte	0x05
	.zero		1


	//   ....[48]....
        /*0408*/ 	.word	0x00002860
        /*040c*/ 	.word	0x000000ff
        /*0410*/ 	.word	0x00000090
        /*0414*/ 	.short	0x010a
        /*0416*/ 	.byte	0x05
	.zero		1


	//   ....[49]....
        /*0418*/ 	.word	0x000028f0
        /*041c*/ 	.word	0x000000ff
        /*0420*/ 	.word	0x00000090
        /*0424*/ 	.short	0x0106
        /*0426*/ 	.byte	0x04
	.zero		1


	//   ....[50]....
        /*0428*/ 	.word	0x00002930
        /*042c*/ 	.word	0x00000000
        /*0430*/ 	.word	0x00000090
        /*0434*/ 	.short	0x010a
        /*0436*/ 	.byte	0xff
	.zero		1


	//   ....[51]....
        /*0438*/ 	.word	0x00002e70
        /*043c*/ 	.word	0x00000000
        /*0440*/ 	.word	0x00000080
        /*0444*/ 	.short	0x010a
        /*0446*/ 	.byte	0xff
	.zero		1


	//   ....[52]....
        /*0448*/ 	.word	0x00002f80
        /*044c*/ 	.word	0x00000003
        /*0450*/ 	.word	0x00000000
        /*0454*/ 	.short	0x0101
        /*0456*/ 	.byte	0xff
	.zero		1


	//   ....[53]....
        /*0458*/ 	.word	0x00002f90
        /*045c*/ 	.word	0x000000ff
        /*0460*/ 	.word	0x00000000
        /*0464*/ 	.short	0x010a
        /*0466*/ 	.byte	0x06
	.zero		1


	//   ....[54]....
        /*0468*/ 	.word	0x00002fb0
        /*046c*/ 	.word	0x000000ff
        /*0470*/ 	.word	0x000000b0
        /*0474*/ 	.short	0x010a
        /*0476*/ 	.byte	0x07
	.zero		1


	//   ....[55]....
        /*0478*/ 	.word	0x00003080
        /*047c*/ 	.word	0x000000ff
        /*0480*/ 	.word	0x00000000
        /*0484*/ 	.short	0x010a
        /*0486*/ 	.byte	0x06
	.zero		1


	//   ....[56]....
        /*0488*/ 	.word	0x000031b0
        /*048c*/ 	.word	0x000000ff
        /*0490*/ 	.word	0x00000000
        /*0494*/ 	.short	0x010a
        /*0496*/ 	.byte	0x1a
	.zero		1


	//   ....[57]....
        /*0498*/ 	.word	0x00003450
        /*049c*/ 	.word	0x000000ff
        /*04a0*/ 	.word	0x00000000
        /*04a4*/ 	.short	0x010a
        /*04a6*/ 	.byte	0x06
	.zero		1


	//   ....[58]....
        /*04a8*/ 	.word	0x000034e0
        /*04ac*/ 	.word	0x000000ff
        /*04b0*/ 	.word	0x00000000
        /*04b4*/ 	.short	0x010a
        /*04b6*/ 	.byte	0x07
	.zero		1


	//   ....[59]....
        /*04b8*/ 	.word	0x00003960
        /*04bc*/ 	.word	0x00000000
        /*04c0*/ 	.word	0x00000080
        /*04c4*/ 	.short	0x010a
        /*04c6*/ 	.byte	0xff
	.zero		1


	//   ....[60]....
        /*04c8*/ 	.word	0x00003a20
        /*04cc*/ 	.word	0x00000000
        /*04d0*/ 	.word	0x00000000
        /*04d4*/ 	.short	0x0101
        /*04d6*/ 	.byte	0xff
	.zero		1


	//   ....[61]....
        /*04d8*/ 	.word	0x00003d40
        /*04dc*/ 	.word	0x000000ff
        /*04e0*/ 	.word	0x00000078
        /*04e4*/ 	.short	0x010a
        /*04e6*/ 	.byte	0x06
	.zero		1


	//   ....[62]....
        /*04e8*/ 	.word	0x00003f30
        /*04ec*/ 	.word	0x000000ff
        /*04f0*/ 	.word	0x00000050
        /*04f4*/ 	.short	0x010a
        /*04f6*/ 	.byte	0x06
	.zero		1


	//   ....[63]....
        /*04f8*/ 	.word	0x000040b0
        /*04fc*/ 	.word	0x000000ff
        /*0500*/ 	.word	0x00000030
        /*0504*/ 	.short	0x010b
        /*0506*/ 	.byte	0x06
	.zero		1


	//   ....[64]....
        /*0508*/ 	.word	0x000040c0
        /*050c*/ 	.word	0x000000ff
        /*0510*/ 	.word	0x00000000
        /*0514*/ 	.short	0x0101
        /*0516*/ 	.byte	0x08
	.zero		1


	//   ....[65]....
        /*0518*/ 	.word	0x000040e0
        /*051c*/ 	.word	0x000000ff
        /*0520*/ 	.word	0x00000058
        /*0524*/ 	.short	0x010a
        /*0526*/ 	.byte	0x06
	.zero		1


	//   ....[66]....
        /*0528*/ 	.word	0x00004240
        /*052c*/ 	.word	0x000000ff
        /*0530*/ 	.word	0x00000038
        /*0534*/ 	.short	0x010b
        /*0536*/ 	.byte	0x06
	.zero		1


	//   ....[67]....
        /*0538*/ 	.word	0x00004250
        /*053c*/ 	.word	0x000000ff
        /*0540*/ 	.word	0x00000000
        /*0544*/ 	.short	0x0101
        /*0546*/ 	.byte	0x08
	.zero		1


	//   ....[68]....
        /*0548*/ 	.word	0x00004260
        /*054c*/ 	.word	0x000000ff
        /*0550*/ 	.word	0x00000060
        /*0554*/ 	.short	0x010a
        /*0556*/ 	.byte	0x06
	.zero		1


	//   ....[69]....
        /*0558*/ 	.word	0x00004400
        /*055c*/ 	.word	0x000000ff
        /*0560*/ 	.word	0x00000040
        /*0564*/ 	.short	0x010b
        /*0566*/ 	.byte	0x06
	.zero		1


	//   ....[70]....
        /*0568*/ 	.word	0x00004470
        /*056c*/ 	.word	0x000000ff
        /*0570*/ 	.word	0x00000000
        /*0574*/ 	.short	0x0101
        /*0576*/ 	.byte	0x08
	.zero		1


	//   ....[71]....
        /*0578*/ 	.word	0x000044a0
        /*057c*/ 	.word	0x000000ff
        /*0580*/ 	.word	0x00000068
        /*0584*/ 	.short	0x010a
        /*0586*/ 	.byte	0x06
	.zero		1


	//   ....[72]....
        /*0588*/ 	.word	0x000046b0
        /*058c*/ 	.word	0x000000ff
        /*0590*/ 	.word	0x00000048
        /*0594*/ 	.short	0x010b
        /*0596*/ 	.byte	0x06
	.zero		1


	//   ....[73]....
        /*0598*/ 	.word	0x000046d0
        /*059c*/ 	.word	0x000000ff
        /*05a0*/ 	.word	0x00000000
        /*05a4*/ 	.short	0x0101
        /*05a6*/ 	.byte	0x07
	.zero		1


	//   ....[74]....
        /*05a8*/ 	.word	0x00004700
        /*05ac*/ 	.word	0x000000ff
        /*05b0*/ 	.word	0x00000050
        /*05b4*/ 	.short	0x010a
        /*05b6*/ 	.byte	0x06
	.zero		1


	//   ....[75]....
        /*05b8*/ 	.word	0x00004720
        /*05bc*/ 	.word	0x000000ff
        /*05c0*/ 	.word	0x00000058
        /*05c4*/ 	.short	0x010a
        /*05c6*/ 	.byte	0x06
	.zero		1


	//   ....[76]....
        /*05c8*/ 	.word	0x00004740
        /*05cc*/ 	.word	0x000000ff
        /*05d0*/ 	.word	0x00000060
        /*05d4*/ 	.short	0x010a
        /*05d6*/ 	.byte	0x06
	.zero		1


	//   ....[77]....
        /*05d8*/ 	.word	0x00004780
        /*05dc*/ 	.word	0x00000000
        /*05e0*/ 	.word	0x00000068
        /*05e4*/ 	.short	0x010a
        /*05e6*/ 	.byte	0xff
	.zero		1


	//   ....[78]....
        /*05e8*/ 	.word	0x00004b40
        /*05ec*/ 	.word	0x00000000
        /*05f0*/ 	.word	0x00000080
        /*05f4*/ 	.short	0x010a
        /*05f6*/ 	.byte	0xff
	.zero		1


	//   ....[79]....
        /*05f8*/ 	.word	0x00004c50
        /*05fc*/ 	.word	0x00000000
        /*0600*/ 	.word	0x00000000
        /*0604*/ 	.short	0x0101
        /*0606*/ 	.byte	0xff
	.zero		1


	//   ....[80]....
        /*0608*/ 	.word	0x00005690
        /*060c*/ 	.word	0x000000ff
        /*0610*/ 	.word	0x00000030
        /*0614*/ 	.short	0x010a
        /*0616*/ 	.byte	0x30
	.zero		1


	//   ....[81]....
        /*0618*/ 	.word	0x00005790
        /*061c*/ 	.word	0x00000093
        /*0620*/ 	.word	0x000000a0
        /*0624*/ 	.short	0x010a
        /*0626*/ 	.byte	0xff
	.zero		1


	//   ....[82]....
        /*0628*/ 	.word	0x00005a00
        /*062c*/ 	.word	0x000000ff
        /*0630*/ 	.word	0x00000030
        /*0634*/ 	.short	0x010a
        /*0636*/ 	.byte	0x30
	.zero		1


	//   ....[83]....
        /*0638*/ 	.word	0x00005bd0
        /*063c*/ 	.word	0x00000093
        /*0640*/ 	.word	0x000000a0
        /*0644*/ 	.short	0x010a
        /*0646*/ 	.byte	0xff
	.zero		1


	//   ....[84]....
        /*0648*/ 	.word	0x00006e50
        /*064c*/ 	.word	0x00000000
        /*0650*/ 	.word	0x00000000
        /*0654*/ 	.short	0x0101
        /*0656*/ 	.byte	0xff
	.zero		1


	//   ....[85]....
        /*0658*/ 	.word	0x00006e60
        /*065c*/ 	.word	0x00000003
        /*0660*/ 	.word	0x00000030
        /*0664*/ 	.short	0x010a
        /*0666*/ 	.byte	0xff
	.zero		1


	//   ....[86]....
        /*0668*/ 	.word	0x00006f40
        /*066c*/ 	.word	0x00000003
        /*0670*/ 	.word	0x00000030
        /*0674*/ 	.short	0x010a
        /*0676*/ 	.byte	0xff
	.zero		1


	//   ....[87]....
        /*0678*/ 	.word	0x00008270
        /*067c*/ 	.word	0x000000e8
        /*0680*/ 	.word	0x00000000
        /*0684*/ 	.short	0x0101
        /*0686*/ 	.byte	0xff
	.zero		1


	//   ....[88]....
        /*0688*/ 	.word	0x00008290
        /*068c*/ 	.word	0x00000000
        /*0690*/ 	.word	0x00000030
        /*0694*/ 	.short	0x010a
        /*0696*/ 	.byte	0xff
	.zero		1


	//   ....[89]....
        /*0698*/ 	.word	0x00008360
        /*069c*/ 	.word	0x00000000
        /*06a0*/ 	.word	0x00000030
        /*06a4*/ 	.short	0x010a
        /*06a6*/ 	.byte	0xff
	.zero		1


	//   ....[90]....
        /*06a8*/ 	.word	0x00009690
        /*06ac*/ 	.word	0x00000048
        /*06b0*/ 	.word	0x00000000
        /*06b4*/ 	.short	0x0101
        /*06b6*/ 	.byte	0xff
	.zero		1


	//   ....[91]....
        /*06b8*/ 	.word	0x000096b0
        /*06bc*/ 	.word	0x00000003
        /*06c0*/ 	.word	0x00000030
        /*06c4*/ 	.short	0x010a
        /*06c6*/ 	.byte	0xff
	.zero		1


	//   ....[92]....
        /*06c8*/ 	.word	0x00009780
        /*06cc*/ 	.word	0x00000003
        /*06d0*/ 	.word	0x00000030
        /*06d4*/ 	.short	0x010a
        /*06d6*/ 	.byte	0xff
	.zero		1


	//   ....[93]....
        /*06d8*/ 	.word	0x00009b40
        /*06dc*/ 	.word	0x000000ff
        /*06e0*/ 	.word	0x00000000
        /*06e4*/ 	.short	0x0101
        /*06e6*/ 	.byte	0x05
	.zero		1


	//   ....[94]....
        /*06e8*/ 	.word	0x0000ab00
        /*06ec*/ 	.word	0x00000000
        /*06f0*/ 	.word	0x00000000
        /*06f4*/ 	.short	0x0101
        /*06f6*/ 	.byte	0xff
	.zero		1


	//   ....[95]....
        /*06f8*/ 	.word	0x0000ad90
        /*06fc*/ 	.word	0x000000ff
        /*0700*/ 	.word	0x00000000
        /*0704*/ 	.short	0x0101
        /*0706*/ 	.byte	0x04
	.zero		1


	//   ....[96]....
        /*0708*/ 	.word	0x0000adb0
        /*070c*/ 	.word	0x00000003
        /*0710*/ 	.word	0x000000d0
        /*0714*/ 	.short	0x010a
        /*0716*/ 	.byte	0xff
	.zero		1


	//   ....[97]....
        /*0718*/ 	.word	0x0000ae10
        /*071c*/ 	.word	0x00000002
        /*0720*/ 	.word	0x00000018
        /*0724*/ 	.short	0x010a
        /*0726*/ 	.byte	0xff
	.zero		1


	//   ....[98]....
        /*0728*/ 	.word	0x0000ae70
        /*072c*/ 	.word	0x00000002
        /*0730*/ 	.word	0x00000018
        /*0734*/ 	.short	0x010a
        /*0736*/ 	.byte	0xff
	.zero		1


	//   ....[99]....
        /*0738*/ 	.word	0x0000aec0
        /*073c*/ 	.word	0x00000002
        /*0740*/ 	.word	0x00000080
        /*0744*/ 	.short	0x010a
        /*0746*/ 	.byte	0xff
	.zero		1


	//   ....[100]....
        /*0748*/ 	.word	0x0000af20
        /*074c*/ 	.word	0x00000000
        /*0750*/ 	.word	0x00000000
        /*0754*/ 	.short	0x010a
        /*0756*/ 	.byte	0xff
	.zero		1


	//   ....[101]....
        /*0758*/ 	.word	0x0000af80
        /*075c*/ 	.word	0x00000000
        /*0760*/ 	.word	0x00000000
        /*0764*/ 	.short	0x010a
        /*0766*/ 	.byte	0xff
	.zero		1


	//   ....[102]....
        /*0768*/ 	.word	0x0000afd0
        /*076c*/ 	.word	0x00000000
        /*0770*/ 	.word	0x000000c0
        /*0774*/ 	.short	0x010a
        /*0776*/ 	.byte	0xff
	.zero		1


	//   ....[103]....
        /*0778*/ 	.word	0x0000b030
        /*077c*/ 	.word	0x00000000
        /*0780*/ 	.word	0x00000090
        /*0784*/ 	.short	0x010a
        /*0786*/ 	.byte	0xff
	.zero		1


	//   ....[104]....
        /*0788*/ 	.word	0x0000b080
        /*078c*/ 	.word	0x00000000
        /*0790*/ 	.word	0x00000080
        /*0794*/ 	.short	0x010a
        /*0796*/ 	.byte	0xff
	.zero		1


	//   ....[105]....
        /*0798*/ 	.word	0x0000b0e0
        /*079c*/ 	.word	0x00000000
        /*07a0*/ 	.word	0x00000090
        /*07a4*/ 	.short	0x010a
        /*07a6*/ 	.byte	0xff
	.zero		1


	//   ....[106]....
        /*07a8*/ 	.word	0x0000b130
        /*07ac*/ 	.word	0x00000000
        /*07b0*/ 	.word	0x00000080
        /*07b4*/ 	.short	0x010a
        /*07b6*/ 	.byte	0xff
	.zero		1


	//   ....[107]....
        /*07b8*/ 	.word	0x0000b190
        /*07bc*/ 	.word	0x00000003
        /*07c0*/ 	.word	0x000000b0
        /*07c4*/ 	.short	0x010a
        /*07c6*/ 	.byte	0xff
	.zero		1


	//   ....[108]....
        /*07c8*/ 	.word	0x0000b1f0
        /*07cc*/ 	.word	0x00000000
        /*07d0*/ 	.word	0x00000000
        /*07d4*/ 	.short	0x010a
        /*07d6*/ 	.byte	0xff
	.zero		1


	//   ....[109]....
        /*07d8*/ 	.word	0x0000b250
        /*07dc*/ 	.word	0x00000000
        /*07e0*/ 	.word	0x00000000
        /*07e4*/ 	.short	0x010a
        /*07e6*/ 	.byte	0xff
	.zero		1


	//   ....[110]....
        /*07e8*/ 	.word	0x0000b2b0
        /*07ec*/ 	.word	0x00000000
        /*07f0*/ 	.word	0x00000000
        /*07f4*/ 	.short	0x010a
        /*07f6*/ 	.byte	0xff
	.zero		1


	//   ....[111]....
        /*07f8*/ 	.word	0x0000b300
        /*07fc*/ 	.word	0x00000000
        /*0800*/ 	.word	0x00000080
        /*0804*/ 	.short	0x010a
        /*0806*/ 	.byte	0xff
	.zero		1


	//   ....[112]....
        /*0808*/ 	.word	0x0000b360
        /*080c*/ 	.word	0x00000000
        /*0810*/ 	.word	0x00000078
        /*0814*/ 	.short	0x010a
        /*0816*/ 	.byte	0xff
	.zero		1


	//   ....[113]....
        /*0818*/ 	.word	0x0000b3c0
        /*081c*/ 	.word	0x00000003
        /*0820*/ 	.word	0x00000050
        /*0824*/ 	.short	0x010a
        /*0826*/ 	.byte	0xff
	.zero		1


	//   ....[114]....
        /*0828*/ 	.word	0x0000b420
        /*082c*/ 	.word	0x00000003
        /*0830*/ 	.word	0x00000058
        /*0834*/ 	.short	0x010a
        /*0836*/ 	.byte	0xff
	.zero		1


	//   ....[115]....
        /*0838*/ 	.word	0x0000b480
        /*083c*/ 	.word	0x00000003
        /*0840*/ 	.word	0x00000060
        /*0844*/ 	.short	0x010a
        /*0846*/ 	.byte	0xff
	.zero		1


	//   ....[116]....
        /*0848*/ 	.word	0x0000b4e0
        /*084c*/ 	.word	0x00000003
        /*0850*/ 	.word	0x00000068
        /*0854*/ 	.short	0x010a
        /*0856*/ 	.byte	0xff
	.zero		1


	//   ....[117]....
        /*0858*/ 	.word	0x0000b540
        /*085c*/ 	.word	0x00000000
        /*0860*/ 	.word	0x00000050
        /*0864*/ 	.short	0x010a
        /*0866*/ 	.byte	0xff
	.zero		1


	//   ....[118]....
        /*0868*/ 	.word	0x0000b5a0
        /*086c*/ 	.word	0x00000000
        /*0870*/ 	.word	0x00000058
        /*0874*/ 	.short	0x010a
        /*0876*/ 	.byte	0xff
	.zero		1


	//   ....[119]....
        /*0878*/ 	.word	0x0000b600
        /*087c*/ 	.word	0x00000000
        /*0880*/ 	.word	0x00000060
        /*0884*/ 	.short	0x010a
        /*0886*/ 	.byte	0xff
	.zero		1


	//   ....[120]....
        /*0888*/ 	.word	0x0000b650
        /*088c*/ 	.word	0x00000000
        /*0890*/ 	.word	0x00000080
        /*0894*/ 	.short	0x010a
        /*0896*/ 	.byte	0xff
	.zero		1


	//   ....[121]....
        /*0898*/ 	.word	0x0000b6b0
        /*089c*/ 	.word	0x00000004
        /*08a0*/ 	.word	0x00000030
        /*08a4*/ 	.short	0x010a
        /*08a6*/ 	.byte	0xff
	.zero		1


	//   ....[122]....
        /*08a8*/ 	.word	0x0000b700
        /*08ac*/ 	.word	0x00000093
        /*08b0*/ 	.word	0x000000a0
        /*08b4*/ 	.short	0x010a
        /*08b6*/ 	.byte	0xff
	.zero		1


	//   ....[123]....
        /*08b8*/ 	.word	0x0000b750
        /*08bc*/ 	.word	0x00000003
        /*08c0*/ 	.word	0x00000030
        /*08c4*/ 	.short	0x010a
        /*08c6*/ 	.byte	0xff
	.zero		1


	//   ....[124]....
        /*08c8*/ 	.word	0x0000b7a0
        /*08cc*/ 	.word	0x00000000
        /*08d0*/ 	.word	0x00000030
        /*08d4*/ 	.short	0x010a
        /*08d6*/ 	.byte	0xff
	.zero		1


	//   ....[125]....
        /*08d8*/ 	.word	0x0000b7f0
        /*08dc*/ 	.word	0x00000003
        /*08e0*/ 	.word	0x00000030
        /*08e4*/ 	.short	0x010a
        /*08e6*/ 	.byte	0xff
	.zero		1


	//----- nvinfo : EIATTR_NUM_MBARRIERS
	.align		4
.L_47:
        /*08e8*/ 	.byte	0x03, 0x38
        /*08ea*/ 	.short	0x001c


	//----- nvinfo : EIATTR_EXIT_INSTR_OFFSETS
	.align		4
        /*08ec*/ 	.byte	0x04, 0x1c
        /*08ee*/ 	.short	(.L_49 - .L_48)


	//   ....[0]....
.L_48:
        /*08f0*/ 	.word	0x00002410


	//   ....[1]....
        /*08f4*/ 	.word	0x00002900


	//   ....[2]....
        /*08f8*/ 	.word	0x00002960


	//   ....[3]....
        /*08fc*/ 	.word	0x00003740


	//   ....[4]....
        /*0900*/ 	.word	0x000047b0


	//   ....[5]....
        /*0904*/ 	.word	0x000047f0


	//   ....[6]....
        /*0908*/ 	.word	0x0000ac90


	//   ....[7]....
        /*090c*/ 	.word	0x0000ad00


	//   ....[8]....
        /*0910*/ 	.word	0x0000ad30


	//   ....[9]....
        /*0914*/ 	.word	0x0000ada0


	//----- nvinfo : EIATTR_MAX_THREADS
	.align		4
.L_49:
        /*0918*/ 	.byte	0x04, 0x05
        /*091a*/ 	.short	(.L_51 - .L_50)
.L_50:
        /*091c*/ 	.word	0x00000100
        /*0920*/ 	.word	0x00000001
        /*0924*/ 	.word	0x00000001


	//----- nvinfo : EIATTR_CRS_STACK_SIZE
	.align		4
.L_51:
        /*0928*/ 	.byte	0x04, 0x1e
        /*092a*/ 	.short	(.L_53 - .L_52)
.L_52:
        /*092c*/ 	.word	0x00000000


	//----- nvinfo : EIATTR_CBANK_PARAM_SIZE
	.align		4
.L_53:
        /*0930*/ 	.byte	0x03, 0x19
        /*0932*/ 	.short	0x0800


	//----- nvinfo : EIATTR_PARAM_CBANK
	.align		4
        /*0934*/ 	.byte	0x04, 0x0a
        /*0936*/ 	.short	(.L_55 - .L_54)
	.align		4
.L_54:
        /*0938*/ 	.word	index@(.nv.constant0._ZN7cutlass13device_kernelINS_4gemm6kernel13GemmUniversalIN4cute5tupleIJiiiiEEENS1_10collective13CollectiveMmaINS1_35MainloopSm100TmaUmmaWarpSpecializedILi3ELi2ELi2ENS5_IJNS4_1CILi1EEESB_SB_EEEEENS5_IJNSA_ILi128EEENSA_ILi256EEENSA_ILi64EEEEEENS_6half_tENS5_IJlSB_lEEESI_SJ_NS4_8TiledMMAINS4_8MMA_AtomIJNS4_20SM100_MMA_F16BF16_SSISI_SI_fLi128ELi256ELNS4_4UMMA5MajorE0ELSO_0ELNSN_7ScaleInE0ELSP_0EEEEEENS4_6LayoutISC_NS5_IJNSA_ILi0EEEST_ST_EEEEENS5_IJNS4_10UnderscoreESW_SW_EEEEENS4_13SM90_TMA_LOADENS4_14ComposedLayoutINS4_7SwizzleILi3ELi4ELi3EEENS4_18smem_ptr_flag_bitsILi16EEENSS_INS5_IJNSA_ILi8EEESG_EEENS5_IJSG_SB_EEEEEEEvNS4_8identityESZ_S19_vS1A_EENS_8epilogue10collective18CollectiveEpilogueINS1C_23Sm100TmaWarpSpecializedILi4ELi2ELi64ELb1ELb0EEEJSH_NS5_IJNSS_ISE_SB_EENSS_ISG_SB_EEEEESI_SJ_SI_SJ_NS1C_6fusion15FusionCallbacksIS1G_NS1K_17LinCombPerRowBiasISI_fSI_SI_fLi8ELNS_15FloatRoundStyleE2EEESH_S1J_JEEENS4_5SM1004TMEM4LOAD26SM100_TMEM_LOAD_32dp32b64xESZ_S19_NS4_39AutoVectorizingCopyWithAssumedAlignmentILi128EEENS4_14SM90_TMA_STOREES19_S1V_S1V_EEEvvEEEEvNT_6ParamsE)
        /*093c*/ 	.short	0x0380
        /*093e*/ 	.short	0x0800


	//----- nvinfo : EIATTR_SW_WAR
	.align		4
.L_55:
        /*0940*/ 	.byte	0x04, 0x36
        /*0942*/ 	.short	(.L_57 - .L_56)
.L_56:
        /*0944*/ 	.word	0x00000008
.L_57:


//--------------------- .nv.callgraph             --------------------------
	.section	.nv.callgraph,"",@"SHT_CUDA_CALLGRAPH"
	.align	4
	.sectionentsize	8
	.align		4
        /*0000*/ 	.word	0x00000000
	.align		4
        /*0004*/ 	.word	0xffffffff
	.align		4
        /*0008*/ 	.word	index@(_ZN7cutlass13device_kernelINS_4gemm6kernel13GemmUniversalIN4cute5tupleIJiiiiEEENS1_10collective13CollectiveMmaINS1_35MainloopSm100TmaUmmaWarpSpecializedILi3ELi2ELi2ENS5_IJNS4_1CILi1EEESB_SB_EEEEENS5_IJNSA_ILi128EEENSA_ILi256EEENSA_ILi64EEEEEENS_6half_tENS5_IJlSB_lEEESI_SJ_NS4_8TiledMMAINS4_8MMA_AtomIJNS4_20SM100_MMA_F16BF16_SSISI_SI_fLi128ELi256ELNS4_4UMMA5MajorE0ELSO_0ELNSN_7ScaleInE0ELSP_0EEEEEENS4_6LayoutISC_NS5_IJNSA_ILi0EEEST_ST_EEEEENS5_IJNS4_10UnderscoreESW_SW_EEEEENS4_13SM90_TMA_LOADENS4_14ComposedLayoutINS4_7SwizzleILi3ELi4ELi3EEENS4_18smem_ptr_flag_bitsILi16EEENSS_INS5_IJNSA_ILi8EEESG_EEENS5_IJSG_SB_EEEEEEEvNS4_8identityESZ_S19_vS1A_EENS_8epilogue10collective18CollectiveEpilogueINS1C_23Sm100TmaWarpSpecializedILi4ELi2ELi64ELb1ELb0EEEJSH_NS5_IJNSS_ISE_SB_EENSS_ISG_SB_EEEEESI_SJ_SI_SJ_NS1C_6fusion15FusionCallbacksIS1G_NS1K_17LinCombPerRowBiasISI_fSI_SI_fLi8ELNS_15FloatRoundStyleE2EEESH_S1J_JEEENS4_5SM1004TMEM4LOAD26SM100_TMEM_LOAD_32dp32b64xESZ_S19_NS4_39AutoVectorizingCopyWithAssumedAlignmentILi128EEENS4_14SM90_TMA_STOREES19_S1V_S1V_EEEvvEEEEvNT_6ParamsE)
	.align		4
        /*000c*/ 	.word	index@(__assertfail)
	.align		4
        /*0010*/ 	.word	0x00000000
	.align		4
        /*0014*/ 	.word	0xfffffffe
	.align		4
        /*0018*/ 	.word	0x00000000
	.align		4
        /*001c*/ 	.word	0xfffffffd
	.align		4
        /*0020*/ 	.word	0x00000000
	.align		4
        /*0024*/ 	.word	0xfffffffc


//--------------------- .nv.constant4             --------------------------
	.section	.nv.constant4,"a",@progbits
	.align	8
	.align		8
.nv.constant4:
        /*0000*/ 	.dword	__assertfail
	.align		8
        /*0008*/ 	.dword	__unnamed_1
	.align		8
        /*0010*/ 	.dword	__unnamed_2
	.align		8
        /*0018*/ 	.dword	_ZN39_INTERNAL_c708d77e_4_k_cu_ce3eb08b_37134cuda3std3__45__cpo5beginE
	.align		8
        /*0020*/ 	.dword	_ZN39_INTERNAL_c708d77e_4_k_cu_ce3eb08b_37134cuda3std3__45__cpo3endE
	.align		8
        /*0028*/ 	.dword	_ZN39_INTERNAL_c708d77e_4_k_cu_ce3eb08b_37134cuda3std3__45__cpo6cbeginE
	.align		8
        /*0030*/ 	.dword	_ZN39_INTERNAL_c708d77e_4_k_cu_ce3eb08b_37134cuda3std3__45__cpo4cendE
	.align		8
        /*0038*/ 	.dword	_ZN39_INTERNAL_c708d77e_4_k_cu_ce3eb08b_37134cuda3std3__441_GLOBAL__N__c708d77e_4_k_cu_ce3eb08b_37136ignoreE
	.align		8
        /*0040*/ 	.dword	_ZN39_INTERNAL_c708d77e_4_k_cu_ce3eb08b_37134cuda3std3__419piecewise_constructE
	.align		8
        /*0048*/ 	.dword	_ZN39_INTERNAL_c708d77e_4_k_cu_ce3eb08b_37134cuda3std3__48in_placeE
	.align		8
        /*0050*/ 	.dword	_ZN39_INTERNAL_c708d77e_4_k_cu_ce3eb08b_37134cuda3std6ranges3__45__cpo4swapE
	.align		8
        /*0058*/ 	.dword	_ZN39_INTERNAL_c708d77e_4_k_cu_ce3eb08b_37134cuda3std6ranges3__45__cpo9iter_moveE
	.align		8
        /*0060*/ 	.dword	_ZN39_INTERNAL_c708d77e_4_k_cu_ce3eb08b_37134cute7productE
	.align		8
        /*0068*/ 	.dword	_ZN39_INTERNAL_c708d77e_4_k_cu_ce3eb08b_37134cute1_E
	.align		8
        /*0070*/ 	.dword	$str$25
	.align		8
        /*0078*/ 	.dword	$str$26
	.align		8
        /*0080*/ 	.dword	$str$27
	.align		8
        /*0088*/ 	.dword	$str$28


//--------------------- .text._ZN7cutlass13device_kernelINS_4gemm6kernel13GemmUniversalIN4cute5tupleIJiiiiEEENS1_10collective13CollectiveMmaINS1_35MainloopSm100TmaUmmaWarpSpecializedILi3ELi2ELi2ENS5_IJNS4_1CILi1EEESB_SB_EEEEENS5_IJNSA_ILi128EEENSA_ILi256EEENSA_ILi64EEEEEENS_6half_tENS5_IJlSB_lEEESI_SJ_NS4_8TiledMMAINS4_8MMA_AtomIJNS4_20SM100_MMA_F16BF16_SSISI_SI_fLi128ELi256ELNS4_4UMMA5MajorE0ELSO_0ELNSN_7ScaleInE0ELSP_0EEEEEENS4_6LayoutISC_NS5_IJNSA_ILi0EEEST_ST_EEEEENS5_IJNS4_10UnderscoreESW_SW_EEEEENS4_13SM90_TMA_LOADENS4_14ComposedLayoutINS4_7SwizzleILi3ELi4ELi3EEENS4_18smem_ptr_flag_bitsILi16EEENSS_INS5_IJNSA_ILi8EEESG_EEENS5_IJSG_SB_EEEEEEEvNS4_8identityESZ_S19_vS1A_EENS_8epilogue10collective18CollectiveEpilogueINS1C_23Sm100TmaWarpSpecializedILi4ELi2ELi64ELb1ELb0EEEJSH_NS5_IJNSS_ISE_SB_EENSS_ISG_SB_EEEEESI_SJ_SI_SJ_NS1C_6fusion15FusionCallbacksIS1G_NS1K_17LinCombPerRowBiasISI_fSI_SI_fLi8ELNS_15FloatRoundStyleE2EEESH_S1J_JEEENS4_5SM1004TMEM4LOAD26SM100_TMEM_LOAD_32dp32b64xESZ_S19_NS4_39AutoVectorizingCopyWithAssumedAlignmentILi128EEENS4_14SM90_TMA_STOREES19_S1V_S1V_EEEvvEEEEvNT_6ParamsE --------------------------
	.section	.text._ZN7cutlass13device_kernelINS_4gemm6kernel13GemmUniversalIN4cute5tupleIJiiiiEEENS1_10collective13CollectiveMmaINS1_35MainloopSm100TmaUmmaWarpSpecializedILi3ELi2ELi2ENS5_IJNS4_1CILi1EEESB_SB_EEEEENS5_IJNSA_ILi128EEENSA_ILi256EEENSA_ILi64EEEEEENS_6half_tENS5_IJlSB_lEEESI_SJ_NS4_8TiledMMAINS4_8MMA_AtomIJNS4_20SM100_MMA_F16BF16_SSISI_SI_fLi128ELi256ELNS4_4UMMA5MajorE0ELSO_0ELNSN_7ScaleInE0ELSP_0EEEEEENS4_6LayoutISC_NS5_IJNSA_ILi0EEEST_ST_EEEEENS5_IJNS4_10UnderscoreESW_SW_EEEEENS4_13SM90_TMA_LOADENS4_14ComposedLayoutINS4_7SwizzleILi3ELi4ELi3EEENS4_18smem_ptr_flag_bitsILi16EEENSS_INS5_IJNSA_ILi8EEESG_EEENS5_IJSG_SB_EEEEEEEvNS4_8identityESZ_S19_vS1A_EENS_8epilogue10collective18CollectiveEpilogueINS1C_23Sm100TmaWarpSpecializedILi4ELi2ELi64ELb1ELb0EEEJSH_NS5_IJNSS_ISE_SB_EENSS_ISG_SB_EEEEESI_SJ_SI_SJ_NS1C_6fusion15FusionCallbacksIS1G_NS1K_17LinCombPerRowBiasISI_fSI_SI_fLi8ELNS_15FloatRoundStyleE2EEESH_S1J_JEEENS4_5SM1004TMEM4LOAD26SM100_TMEM_LOAD_32dp32b64xESZ_S19_NS4_39AutoVectorizingCopyWithAssumedAlignmentILi128EEENS4_14SM90_TMA_STOREES19_S1V_S1V_EEEvvEEEEvNT_6ParamsE,"ax",@progbits
	.align	128
.text._ZN7cutlass13device_kernelINS_4gemm6kernel13GemmUniversalIN4cute5tupleIJiiiiEEENS1_10collective13CollectiveMmaINS1_35MainloopSm100TmaUmmaWarpSpecializedILi3ELi2ELi2ENS5_IJNS4_1CILi1EEESB_SB_EEEEENS5_IJNSA_ILi128EEENSA_ILi256EEENSA_ILi64EEEEEENS_6half_tENS5_IJlSB_lEEESI_SJ_NS4_8TiledMMAINS4_8MMA_AtomIJNS4_20SM100_MMA_F16BF16_SSISI_SI_fLi128ELi256ELNS4_4UMMA5MajorE0ELSO_0ELNSN_7ScaleInE0ELSP_0EEEEEENS4_6LayoutISC_NS5_IJNSA_ILi0EEEST_ST_EEEEENS5_IJNS4_10UnderscoreESW_SW_EEEEENS4_13SM90_TMA_LOADENS4_14ComposedLayoutINS4_7SwizzleILi3ELi4ELi3EEENS4_18smem_ptr_flag_bitsILi16EEENSS_INS5_IJNSA_ILi8EEESG_EEENS5_IJSG_SB_EEEEEEEvNS4_8identityESZ_S19_vS1A_EENS_8epilogue10collective18CollectiveEpilogueINS1C_23Sm100TmaWarpSpecializedILi4ELi2ELi64ELb1ELb0EEEJSH_NS5_IJNSS_ISE_SB_EENSS_ISG_SB_EEEEESI_SJ_SI_SJ_NS1C_6fusion15FusionCallbacksIS1G_NS1K_17LinCombPerRowBiasISI_fSI_SI_fLi8ELNS_15FloatRoundStyleE2EEESH_S1J_JEEENS4_5SM1004TMEM4LOAD26SM100_TMEM_LOAD_32dp32b64xESZ_S19_NS4_39AutoVectorizingCopyWithAssumedAlignmentILi128EEENS4_14SM90_TMA_STOREES19_S1V_S1V_EEEvvEEEEvNT_6ParamsE:
        .type           _ZN7cutlass13device_kernelINS_4gemm6kernel13GemmUniversalIN4cute5tupleIJiiiiEEENS1_10collective13CollectiveMmaINS1_35MainloopSm100TmaUmmaWarpSpecializedILi3ELi2ELi2ENS5_IJNS4_1CILi1EEESB_SB_EEEEENS5_IJNSA_ILi128EEENSA_ILi256EEENSA_ILi64EEEEEENS_6half_tENS5_IJlSB_lEEESI_SJ_NS4_8TiledMMAINS4_8MMA_AtomIJNS4_20SM100_MMA_F16BF16_SSISI_SI_fLi128ELi256ELNS4_4UMMA5MajorE0ELSO_0ELNSN_7ScaleInE0ELSP_0EEEEEENS4_6LayoutISC_NS5_IJNSA_ILi0EEEST_ST_EEEEENS5_IJNS4_10UnderscoreESW_SW_EEEEENS4_13SM90_TMA_LOADENS4_14ComposedLayoutINS4_7SwizzleILi3ELi4ELi3EEENS4_18smem_ptr_flag_bitsILi16EEENSS_INS5_IJNSA_ILi8EEESG_EEENS5_IJSG_SB_EEEEEEEvNS4_8identityESZ_S19_vS1A_EENS_8epilogue10collective18CollectiveEpilogueINS1C_23Sm100TmaWarpSpecializedILi4ELi2ELi64ELb1ELb0EEEJSH_NS5_IJNSS_ISE_SB_EENSS_ISG_SB_EEEEESI_SJ_SI_SJ_NS1C_6fusion15FusionCallbacksIS1G_NS1K_17LinCombPerRowBiasISI_fSI_SI_fLi8ELNS_15FloatRoundStyleE2EEESH_S1J_JEEENS4_5SM1004TMEM4LOAD26SM100_TMEM_LOAD_32dp32b64xESZ_S19_NS4_39AutoVectorizingCopyWithAssumedAlignmentILi128EEENS4_14SM90_TMA_STOREES19_S1V_S1V_EEEvvEEEEvNT_6ParamsE,@function
        .size           _ZN7cutlass13device_kernelINS_4gemm6kernel13GemmUniversalIN4cute5tupleIJiiiiEEENS1_10collective13CollectiveMmaINS1_35MainloopSm100TmaUmmaWarpSpecializedILi3ELi2ELi2ENS5_IJNS4_1CILi1EEESB_SB_EEEEENS5_IJNSA_ILi128EEENSA_ILi256EEENSA_ILi64EEEEEENS_6half_tENS5_IJlSB_lEEESI_SJ_NS4_8TiledMMAINS4_8MMA_AtomIJNS4_20SM100_MMA_F16BF16_SSISI_SI_fLi128ELi256ELNS4_4UMMA5MajorE0ELSO_0ELNSN_7ScaleInE0ELSP_0EEEEEENS4_6LayoutISC_NS5_IJNSA_ILi0EEEST_ST_EEEEENS5_IJNS4_10UnderscoreESW_SW_EEEEENS4_13SM90_TMA_LOADENS4_14ComposedLayoutINS4_7SwizzleILi3ELi4ELi3EEENS4_18smem_ptr_flag_bitsILi16EEENSS_INS5_IJNSA_ILi8EEESG_EEENS5_IJSG_SB_EEEEEEEvNS4_8identityESZ_S19_vS1A_EENS_8epilogue10collective18CollectiveEpilogueINS1C_23Sm100TmaWarpSpecializedILi4ELi2ELi64ELb1ELb0EEEJSH_NS5_IJNSS_ISE_SB_EENSS_ISG_SB_EEEEESI_SJ_SI_SJ_NS1C_6fusion15FusionCallbacksIS1G_NS1K_17LinCombPerRowBiasISI_fSI_SI_fLi8ELNS_15FloatRoundStyleE2EEESH_S1J_JEEENS4_5SM1004TMEM4LOAD26SM100_TMEM_LOAD_32dp32b64xESZ_S19_NS4_39AutoVectorizingCopyWithAssumedAlignmentILi128EEENS4_14SM90_TMA_STOREES19_S1V_S1V_EEEvvEEEEvNT_6ParamsE,(.L_x_168 - _ZN7cutlass13device_kernelINS_4gemm6kernel13GemmUniversalIN4cute5tupleIJiiiiEEENS1_10collective13CollectiveMmaINS1_35MainloopSm100TmaUmmaWarpSpecializedILi3ELi2ELi2ENS5_IJNS4_1CILi1EEESB_SB_EEEEENS5_IJNSA_ILi128EEENSA_ILi256EEENSA_ILi64EEEEEENS_6half_tENS5_IJlSB_lEEESI_SJ_NS4_8TiledMMAINS4_8MMA_AtomIJNS4_20SM100_MMA_F16BF16_SSISI_SI_fLi128ELi256ELNS4_4UMMA5MajorE0ELSO_0ELNSN_7ScaleInE0ELSP_0EEEEEENS4_6LayoutISC_NS5_IJNSA_ILi0EEEST_ST_EEEEENS5_IJNS4_10UnderscoreESW_SW_EEEEENS4_13SM90_TMA_LOADENS4_14ComposedLayoutINS4_7SwizzleILi3ELi4ELi3EEENS4_18smem_ptr_flag_bitsILi16EEENSS_INS5_IJNSA_ILi8EEESG_EEENS5_IJSG_SB_EEEEEEEvNS4_8identityESZ_S19_vS1A_EENS_8epilogue10collective18CollectiveEpilogueINS1C_23Sm100TmaWarpSpecializedILi4ELi2ELi64ELb1ELb0EEEJSH_NS5_IJNSS_ISE_SB_EENSS_ISG_SB_EEEEESI_SJ_SI_SJ_NS1C_6fusion15FusionCallbacksIS1G_NS1K_17LinCombPerRowBiasISI_fSI_SI_fLi8ELNS_15FloatRoundStyleE2EEESH_S1J_JEEENS4_5SM1004TMEM4LOAD26SM100_TMEM_LOAD_32dp32b64xESZ_S19_NS4_39AutoVectorizingCopyWithAssumedAlignmentILi128EEENS4_14SM90_TMA_STOREES19_S1V_S1V_EEEvvEEEEvNT_6ParamsE)
        .other          _ZN7cutlass13device_kernelINS_4gemm6kernel13GemmUniversalIN4cute5tupleIJiiiiEEENS1_10collective13CollectiveMmaINS1_35MainloopSm100TmaUmmaWarpSpecializedILi3ELi2ELi2ENS5_IJNS4_1CILi1EEESB_SB_EEEEENS5_IJNSA_ILi128EEENSA_ILi256EEENSA_ILi64EEEEEENS_6half_tENS5_IJlSB_lEEESI_SJ_NS4_8TiledMMAINS4_8MMA_AtomIJNS4_20SM100_MMA_F16BF16_SSISI_SI_fLi128ELi256ELNS4_4UMMA5MajorE0ELSO_0ELNSN_7ScaleInE0ELSP_0EEEEEENS4_6LayoutISC_NS5_IJNSA_ILi0EEEST_ST_EEEEENS5_IJNS4_10UnderscoreESW_SW_EEEEENS4_13SM90_TMA_LOADENS4_14ComposedLayoutINS4_7SwizzleILi3ELi4ELi3EEENS4_18smem_ptr_flag_bitsILi16EEENSS_INS5_IJNSA_ILi8EEESG_EEENS5_IJSG_SB_EEEEEEEvNS4_8identityESZ_S19_vS1A_EENS_8epilogue10collective18CollectiveEpilogueINS1C_23Sm100TmaWarpSpecializedILi4ELi2ELi64ELb1ELb0EEEJSH_NS5_IJNSS_ISE_SB_EENSS_ISG_SB_EEEEESI_SJ_SI_SJ_NS1C_6fusion15FusionCallbacksIS1G_NS1K_17LinCombPerRowBiasISI_fSI_SI_fLi8ELNS_15FloatRoundStyleE2EEESH_S1J_JEEENS4_5SM1004TMEM4LOAD26SM100_TMEM_LOAD_32dp32b64xESZ_S19_NS4_39AutoVectorizingCopyWithAssumedAlignmentILi128EEENS4_14SM90_TMA_STOREES19_S1V_S1V_EEEvvEEEEvNT_6ParamsE,@"STO_CUDA_ENTRY STV_DEFAULT"
_ZN7cutlass13device_kernelINS_4gemm6kernel13GemmUniversalIN4cute5tupleIJiiiiEEENS1_10collective13CollectiveMmaINS1_35MainloopSm100TmaUmmaWarpSpecializedILi3ELi2ELi2ENS5_IJNS4_1CILi1EEESB_SB_EEEEENS5_IJNSA_ILi128EEENSA_ILi256EEENSA_ILi64EEEEEENS_6half_tENS5_IJlSB_lEEESI_SJ_NS4_8TiledMMAINS4_8MMA_AtomIJNS4_20SM100_MMA_F16BF16_SSISI_SI_fLi128ELi256ELNS4_4UMMA5MajorE0ELSO_0ELNSN_7ScaleInE0ELSP_0EEEEEENS4_6LayoutISC_NS5_IJNSA_ILi0EEEST_ST_EEEEENS5_IJNS4_10UnderscoreESW_SW_EEEEENS4_13SM90_TMA_LOADENS4_14ComposedLayoutINS4_7SwizzleILi3ELi4ELi3EEENS4_18smem_ptr_flag_bitsILi16EEENSS_INS5_IJNSA_ILi8EEESG_EEENS5_IJSG_SB_EEEEEEEvNS4_8identityESZ_S19_vS1A_EENS_8epilogue10collective18CollectiveEpilogueINS1C_23Sm100TmaWarpSpecializedILi4ELi2ELi64ELb1ELb0EEEJSH_NS5_IJNSS_ISE_SB_EENSS_ISG_SB_EEEEESI_SJ_SI_SJ_NS1C_6fusion15FusionCallbacksIS1G_NS1K_17LinCombPerRowBiasISI_fSI_SI_fLi8ELNS_15FloatRoundStyleE2EEESH_S1J_JEEENS4_5SM1004TMEM4LOAD26SM100_TMEM_LOAD_32dp32b64xESZ_S19_NS4_39AutoVectorizingCopyWithAssumedAlignmentILi128EEENS4_14SM90_TMA_STOREES19_S1V_S1V_EEEvvEEEEvNT_6ParamsE:
[----:B------:R-:W1:Y:S01]  /*0000*/  LDC R1, c[0x0][0x37c] ;  /* 0x0000df00ff017b82 */ /* 0x000e620000000800 */
[----:B------:R-:W2:Y:S01]  /*0010*/  S2R R209, SR_TID.X ;  /* 0x0000000000d17919 */ /* 0x000ea20000002100 */
[----:B------:R-:W3:Y:S01]  /*0020*/  LDCU.64 UR6, c[0x0][0x890] ;  /* 0x00011200ff0677ac */ /* 0x000ee20008000a00 */
[----:B------:R-:W-:Y:S01]  /*0030*/  PRMT R193, RZ, 0x7610, R193 ;  /* 0x00007610ffc17816 */ /* 0x000fe200000000c1 */
[----:B------:R-:W4:Y:S01]  /*0040*/  LDCU.64 UR46, c[0x0][0x358] ;  /* 0x00006b00ff2e77ac */ /* 0x000f220008000a00 */
[----:B------:R-:W-:Y:S02]  /*0050*/  ELECT P5, URZ, PT ;  /* 0x0000000000ff782f */ /* 0x000fe400038a0000 */
[----:B---3--:R-:W-:-:S04]  /*0060*/  ISETP.NE.U32.AND P0, PT, RZ, UR6, PT ;  /* 0x00000006ff007c0c */ /* 0x008fc8000bf05070 */
[----:B------:R-:W-:Y:S02]  /*0070*/  ISETP.NE.AND.EX P1, PT, RZ, UR7, PT, P0 ;  /* 0x00000007ff007c0c */ /* 0x000fe4000bf25300 */
[----:B--2---:R-:W-:-:S05]  /*0080*/  SHF.R.U32.HI R200, RZ, 0x5, R209 ;  /* 0x00000005ffc87819 */ /* 0x004fca00000116d1 */
[----:B------:R-:W2:Y:S02]  /*0090*/  SHFL.IDX PT, R0, R200, RZ, 0x1f ;  /* 0x00001fffc8007589 */ /* 0x000ea400000e0000 */
[----:B--2---:R-:W-:-:S04]  /*00a0*/  R2UR UR8, R0 ;  /* 0x00000000000872ca */ /* 0x004fc800000e0000 */
[----:B-1--4-:R-:W-:Y:S05]  /*00b0*/  @P1 BRA `(.L_x_0) ;  /* 0x00000000002c1947 */ /* 0x012fea0003800000 */
[----:B------:R-:W1:Y:S02]  /*00c0*/  LDCU.64 UR4, c[0x0][0x888] ;  /* 0x00011100ff0477ac */ /* 0x000e640008000a00 */
[----:B-1----:R-:W-:-:S04]  /*00d0*/  UISETP.NE.U32.AND UP0, UPT, UR4, URZ, UPT ;  /* 0x000000ff0400728c */ /* 0x002fc8000bf05070 */
[----:B------:R-:W-:-:S09]  /*00e0*/  UISETP.NE.AND.EX UP0, UPT, UR5, URZ, UPT, UP0 ;  /* 0x000000ff0500728c */ /* 0x000fd2000bf05300 */
[----:B------:R-:W-:Y:S05]  /*00f0*/  BRA.U !UP0, `(.L_x_1) ;  /* 0x0000000108107547 */ /* 0x000fea000b800000 */
[----:B------:R-:W1:Y:S02]  /*0100*/  LDC.64 R2, c[0x0][0x888] ;  /* 0x00022200ff027b82 */ /* 0x000e640000000a00 */
[----:B-1----:R1:W5:Y:S01]  /*0110*/  LDG.E R145, desc[UR46][R2.64] ;  /* 0x0000002e02917981 */ /* 0x002362000c1e1900 */
[----:B------:R-:W-:Y:S01]  /*0120*/  HFMA2 R193, -RZ, RZ, 0, 5.9604644775390625e-08 ;  /* 0x00000001ffc17431 */ /* 0x000fe200000001ff */
[----:B------:R-:W-:Y:S05]  /*0130*/  BRA `(.L_x_0) ;  /* 0x00000000000c7947 */ /* 0x000fea0003800000 */
.L_x_1:
[----:B------:R-:W1:Y:S01]  /*0140*/  LDCU UR4, c[0x0][0x880] ;  /* 0x00011000ff0477ac */ /* 0x000e620008000800 */
[----:B------:R-:W-:Y:S01]  /*0150*/  HFMA2 R193, -RZ, RZ, 0, 5.9604644775390625e-08 ;  /* 0x00000001ffc17431 */ /* 0x000fe200000001ff */
[----:B-1----:R-:W-:-:S07]  /*0160*/  MOV R145, UR4 ;  /* 0x0000000400917c02 */ /* 0x002fce0008000f00 */
.L_x_0:
[----:B------:R-:W2:Y:S02]  /*0170*/  LDCU.64 UR4, c[0x0][0x8b0] ;  /* 0x00011600ff0477ac */ /* 0x000ea40008000a00 */
[----:B--2---:R-:W-:-:S04]  /*0180*/  UISETP.NE.U32.AND UP0, UPT, UR4, URZ, UPT ;  /* 0x000000ff0400728c */ /* 0x004fc8000bf05070 */
[----:B------:R-:W-:-:S09]  /*0190*/  UISETP.NE.AND.EX UP0, UPT, UR5, URZ, UPT, UP0 ;  /* 0x000000ff0500728c */ /* 0x000fd2000bf05300 */
[----:B------:R-:W-:Y:S05]  /*01a0*/  BRA.U UP0, `(.L_x_2) ;  /* 0x0000000100247547 */ /* 0x000fea000b800000 */
[----:B------:R-:W2:Y:S02]  /*01b0*/  LDCU.64 UR4, c[0x0][0x8a8] ;  /* 0x00011500ff0477ac */ /* 0x000ea40008000a00 */
[----:B--2---:R-:W-:-:S04]  /*01c0*/  UISETP.NE.U32.AND UP0, UPT, UR4, URZ, UPT ;  /* 0x000000ff0400728c */ /* 0x004fc8000bf05070 */
[----:B------:R-:W-:-:S09]  /*01d0*/  UISETP.NE.AND.EX UP0, UPT, UR5, URZ, UPT, UP0 ;  /* 0x000000ff0500728c */ /* 0x000fd2000bf05300 */
[----:B------:R-:W-:Y:S05]  /*01e0*/  BRA.U !UP0, `(.L_x_3) ;  /* 0x00000001080c7547 */ /* 0x000fea000b800000 */
[----:B-1----:R-:W1:Y:S02]  /*01f0*/  LDC.64 R2, c[0x0][0x8a8] ;  /* 0x00022a00ff027b82 */ /* 0x002e640000000a00 */
[----:B-1----:R2:W5:Y:S01]  /*0200*/  LDG.E R143, desc[UR46][R2.64] ;  /* 0x0000002e028f7981 */ /* 0x002562000c1e1900 */
[----:B------:R-:W-:Y:S05]  /*0210*/  BRA `(.L_x_2) ;  /* 0x0000000000087947 */ /* 0x000fea0003800000 */
.L_x_3:
[----:B------:R-:W2:Y:S02]  /*0220*/  LDCU UR4, c[0x0][0x8a0] ;  /* 0x00011400ff0477ac */ /* 0x000ea40008000800 */
[----:B--2---:R-:W-:Y:S02]  /*0230*/  MOV R143, UR4 ;  /* 0x00000004008f7c02 */ /* 0x004fe40008000f00 */
.L_x_2:
[----:B------:R-:W-:Y:S01]  /*0240*/  IMAD.U32 R0, RZ, RZ, UR8 ;  /* 0x00000008ff007e24 */ /* 0x000fe2000f8e00ff */
[----:B------:R-:W-:Y:S04]  /*0250*/  BSSY.RECONVERGENT B0, `(.L_x_4) ;  /* 0x000000c000007945 */ /* 0x000fe80003800200 */
[C---:B------:R-:W-:Y:S02]  /*0260*/  ISETP.NE.OR P2, PT, R0.reuse, 0x1, !P5 ;  /* 0x000000010000780c */ /* 0x040fe40006f45670 */
[----:B------:R-:W-:-:S11]  /*0270*/  ISETP.NE.OR P1, PT, R0, 0x3, !P5 ;  /* 0x000000030000780c */ /* 0x000fd60006f25670 */
[----:B------:R-:W-:Y:S05]  /*0280*/  @P2 BRA `(.L_x_5) ;  /* 0x0000000000202947 */ /* 0x000fea0003800000 */
[----:B------:R-:W3:Y:S02]  /*0290*/  LDCU.64 UR4, c[0x0][0x348] ;  /* 0x00006900ff0477ac */ /* 0x000ee40008000a00 */
[----:B---3--:R-:W-:Y:S02]  /*02a0*/  UIADD3 UR10, UP1, UPT, UR4, 0x80, URZ ;  /* 0x00000080040a7890 */ /* 0x008fe4000ff3e0ff */
[----:B------:R-:W-:Y:S02]  /*02b0*/  UIADD3 UR4, UP0, UPT, UR4, 0x180, URZ ;  /* 0x0000018004047890 */ /* 0x000fe4000ff1e0ff */
[----:B------:R-:W-:Y:S02]  /*02c0*/  UIADD3.X UR11, UPT, UPT, URZ, UR5, URZ, UP1, !UPT ;  /* 0x00000005ff0b7290 */ /* 0x000fe40008ffe4ff */
[----:B------:R-:W-:-:S07]  /*02d0*/  UIADD3.X UR5, UPT, UPT, URZ, UR5, URZ, UP0, !UPT ;  /* 0x00000005ff057290 */ /* 0x000fce00087fe4ff */
[----:B------:R3:W-:Y:S02]  /*02e0*/  UTMACCTL.PF [UR10] ;  /* 0x000000000a0079b9 */ /* 0x0007e40008040000 */
[----:B------:R3:W-:Y:S02]  /*02f0*/  UTMACCTL.PF [UR4] ;  /* 0x00000000040079b9 */ /* 0x0007e40008040000 */
[----:B---3--:R-:W-:Y:S01]  /*0300*/  NOP ;  /* 0x0000000000007918 */ /* 0x008fe20000000000 */
.L_x_5:
[----:B------:R-:W-:Y:S05]  /*0310*/  BSYNC.RECONVERGENT B0 ;  /* 0x0000000000007941 */ /* 0x000fea0003800200 */
.L_x_4:
[----:B------:R-:W-:Y:S04]  /*0320*/  BSSY.RECONVERGENT B0, `(.L_x_6) ;  /* 0x000000a000007945 */ /* 0x000fe80003800200 */
        /* <DEDUP_REMOVED lines=9> */
.L_x_7:
[----:B------:R-:W-:Y:S05]  /*03c0*/  BSYNC.RECONVERGENT B0 ;  /* 0x0000000000007941 */ /* 0x000fea0003800200 */
.L_x_6:
[----:B------:R-:W3:Y:S01]  /*03d0*/  LDCU.64 UR4, c[0x0][0x888] ;  /* 0x00011100ff0477ac */ /* 0x000ee20008000a00 */
[----:B------:R-:W-:Y:S01]  /*03e0*/  ISETP.NE.AND.EX P0, PT, RZ, UR7, PT, P0 ;  /* 0x00000007ff007c0c */ /* 0x000fe2000bf05300 */
[----:B------:R-:W-:Y:S02]  /*03f0*/  UPLOP3.LUT UP1, UPT, UPT, UPT, UPT, 0x80, 0x8 ;  /* 0x000000000008789c */ /* 0x000fe40003f2f070 */
[----:B---3--:R-:W-:-:S04]  /*0400*/  UISETP.NE.U32.AND UP3, UPT, UR4, URZ, UPT ;  /* 0x000000ff0400728c */ /* 0x008fc8000bf65070 */
[----:B------:R-:W-:-:S06]  /*0410*/  UISETP.NE.AND.EX UP3, UPT, UR5, URZ, UPT, UP3 ;  /* 0x000000ff0500728c */ /* 0x000fcc000bf65330 */
[----:B------:R-:W-:-:S13]  /*0420*/  PLOP3.LUT P1, PT, PT, PT, UP3, 0x80, 0x8 ;  /* 0x000000000008781c */ /* 0x000fda0003f2f038 */
[----:B------:R-:W-:Y:S05]  /*0430*/  @P1 BRA P0, `(.L_x_8) ;  /* 0x0000000000201947 */ /* 0x000fea0000000000 */
[----:B------:R-:W-:Y:S01]  /*0440*/  UISETP.NE.U32.AND UP1, UPT, UR6, URZ, UPT ;  /* 0x000000ff0600728c */ /* 0x000fe2000bf25070 */
[----:B-----5:R-:W-:Y:S01]  /*0450*/  FSETP.NEU.AND P0, PT, R145, RZ, PT ;  /* 0x000000ff9100720b */ /* 0x020fe20003f0d000 */
[----:B------:R-:W-:Y:S02]  /*0460*/  USEL UR4, URZ, 0xffffffff, UP3 ;  /* 0xffffffffff047887 */ /* 0x000fe40009800000 */
[----:B------:R-:W-:-:S10]  /*0470*/  UISETP.NE.AND.EX UP1, UPT, UR7, URZ, UPT, UP1 ;  /* 0x000000ff0700728c */ /* 0x000fd4000bf25310 */
[----:B------:R-:W-:Y:S01]  /*0480*/  VOTEU.ANY UP0, P0 ;  /* 0x0000000000ff7886 */ /* 0x000fe20000000100 */
[----:B------:R-:W-:-:S04]  /*0490*/  @!UP1 USEL UR4, URZ, 0xffffffff, UP0 ;  /* 0xffffffffff049887 */ /* 0x000fc80008000000 */
[----:B------:R-:W-:-:S04]  /*04a0*/  ULOP3.LUT UR4, UR4, 0x1, URZ, 0xc0, !UPT ;  /* 0x0000000104047892 */ /* 0x000fc8000f8ec0ff */
[----:B------:R-:W-:-:S11]  /*04b0*/  UISETP.NE.U32.AND UP1, UPT, UR4, 0x1, UPT ;  /* 0x000000010400788c */ /* 0x000fd6000bf25070 */
.L_x_8:
[----:B-12---:R-:W1:Y:S01]  /*04c0*/  SHFL.IDX PT, R2, R200, RZ, 0x1f ;  /* 0x00001fffc8027589 */ /* 0x006e6200000e0000 */
[----:B------:R-:W-:-:S04]  /*04d0*/  UISETP.NE.AND UP0, UPT, UR8, 0x2, UPT ;  /* 0x000000020800788c */ /* 0x000fc8000bf05270 */
[----:B------:R-:W-:Y:S01]  /*04e0*/  USEL UR13, URZ, 0x1, UP0 ;  /* 0x00000001ff0d7887 */ /* 0x000fe20008000000 */
[----:B-1----:R-:W-:-:S13]  /*04f0*/  ISETP.NE.AND P0, PT, R2, RZ, PT ;  /* 0x000000ff0200720c */ /* 0x002fda0003f05270 */
[----:B------:R-:W-:Y:S05]  /*0500*/  @P0 BRA `(.L_x_9) ;  /* 0x0000000000400947 */ /* 0x000fea0003800000 */
[----:B------:R-:W1:Y:S01]  /*0510*/  S2UR UR5, SR_CgaCtaId ;  /* 0x00000000000579c3 */ /* 0x000e620000008800 */
[----:B------:R-:W-:Y:S01]  /*0520*/  UMOV UR6, 0x400 ;  /* 0x0000040000067882 */ /* 0x000fe20000000000 */
[----:B------:R-:W-:Y:S01]  /*0530*/  UMOV UR4, 0x1 ;  /* 0x0000000100047882 */ /* 0x000fe20000000000 */
[----:B------:R-:W-:Y:S01]  /*0540*/  ELECT P0, URZ, PT ;  /* 0x0000000000ff782f */ /* 0x000fe20003800000 */
[----:B-1----:R-:W-:Y:S02]  /*0550*/  ULEA UR5, UR5, UR6, 0x18 ;  /* 0x0000000605057291 */ /* 0x002fe4000f8ec0ff */
[----:B------:R-:W-:-:S04]  /*0560*/  UIADD3 UR6, UPT, UPT, -UR4, 0x100000, URZ ;  /* 0x0010000004067890 */ /* 0x000fc8000fffe1ff */
[----:B------:R-:W-:Y:S02]  /*0570*/  USHF.L.U32 UR7, UR6, 0xb, URZ ;  /* 0x0000000b06077899 */ /* 0x000fe400080006ff */
[----:B------:R-:W-:Y:S01]  /*0580*/  USHF.L.U32 UR6, UR6, 0x1, URZ ;  /* 0x0000000106067899 */ /* 0x000fe200080006ff */
[----:B------:R-:W1:Y:S11]  /*0590*/  FENCE.VIEW.ASYNC.S ;  /* 0x00000000000073c6 */ /* 0x000e760000000000 */
[----:B-1----:R1:W2:Y:S01]  /*05a0*/  SYNCS.EXCH.64 URZ, [UR5], UR6 ;  /* 0x0000000605ff75b2 */ /* 0x0022a20008000100 */
[----:B------:R1:W3:Y:S01]  /*05b0*/  SYNCS.EXCH.64 URZ, [UR5+0x18], UR6 ;  /* 0x0000180605ff75b2 */ /* 0x0002e20008000100 */
[----:B------:R1:W4:Y:S01]  /*05c0*/  SYNCS.EXCH.64 URZ, [UR5+0x8], UR6 ;  /* 0x0000080605ff75b2 */ /* 0x0003220008000100 */
[----:B------:R1:W1:Y:S01]  /*05d0*/  SYNCS.EXCH.64 URZ, [UR5+0x20], UR6 ;  /* 0x0000200605ff75b2 */ /* 0x0002620008000100 */
[----:B------:R1:W1:Y:S01]  /*05e0*/  SYNCS.EXCH.64 URZ, [UR5+0x10], UR6 ;  /* 0x0000100605ff75b2 */ /* 0x0002620008000100 */
[----:B------:R1:W1:Y:S01]  /*05f0*/  SYNCS.EXCH.64 URZ, [UR5+0x28], UR6 ;  /* 0x0000280605ff75b2 */ /* 0x0002620008000100 */
[----:B------:R-:W-:Y:S01]  /*0600*/  NOP ;  /* 0x0000000000007918 */ /* 0x000fe20000000000 */
.L_x_9:
[----:B------:R-:W2:Y:S01]  /*0610*/  SHFL.IDX PT, R2, R200, RZ, 0x1f ;  /* 0x00001fffc8027589 */ /* 0x000ea200000e0000 */
[----:B------:R-:W-:Y:S01]  /*0620*/  NOP ;  /* 0x0000000000007918 */ /* 0x000fe20000000000 */
[----:B--2---:R-:W-:-:S13]  /*0630*/  ISETP.NE.AND P0, PT, R2, 0x1, PT ;  /* 0x000000010200780c */ /* 0x004fda0003f05270 */
[----:B------:R-:W-:Y:S05]  /*0640*/  @P0 BRA `(.L_x_10) ;  /* 0x0000000000580947 */ /* 0x000fea0003800000 */
[----:B-1----:R-:W1:Y:S01]  /*0650*/  S2UR UR6, SR_CgaCtaId ;  /* 0x00000000000679c3 */ /* 0x002e620000008800 */
[----:B------:R-:W-:Y:S01]  /*0660*/  UMOV UR7, 0x400 ;  /* 0x0000040000077882 */ /* 0x000fe20000000000 */
[----:B------:R-:W-:Y:S01]  /*0670*/  UMOV UR5, 0x20 ;  /* 0x0000002000057882 */ /* 0x000fe20000000000 */
[----:B------:R-:W-:Y:S01]  /*0680*/  UMOV UR4, 0x80 ;  /* 0x0000008000047882 */ /* 0x000fe20000000000 */
[----:B------:R-:W-:-:S04]  /*0690*/  UIADD3 UR10, UPT, UPT, -UR5, 0x100000, URZ ;  /* 0x00100000050a7890 */ /* 0x000fc8000fffe1ff */
[----:B------:R-:W-:Y:S02]  /*06a0*/  USHF.L.U32 UR11, UR10, 0xb, URZ ;  /* 0x0000000b0a0b7899 */ /* 0x000fe400080006ff */
[----:B------:R-:W-:Y:S02]  /*06b0*/  USHF.L.U32 UR10, UR10, 0x1, URZ ;  /* 0x000000010a0a7899 */ /* 0x000fe400080006ff */
[----:B------:R-:W-:-:S04]  /*06c0*/  UIADD3 UR4, UPT, UPT, -UR4, 0x100000, URZ ;  /* 0x0010000004047890 */ /* 0x000fc8000fffe1ff */
[----:B------:R-:W-:Y:S02]  /*06d0*/  USHF.L.U32 UR5, UR4, 0xb, URZ ;  /* 0x0000000b04057899 */ /* 0x000fe400080006ff */
[----:B------:R-:W-:Y:S01]  /*06e0*/  USHF.L.U32 UR4, UR4, 0x1, URZ ;  /* 0x0000000104047899 */ /* 0x000fe200080006ff */
[----:B------:R-:W-:Y:S01]  /*06f0*/  ELECT P0, URZ, PT ;  /* 0x0000000000ff782f */ /* 0x000fe20003800000 */
[----:B-1----:R-:W-:Y:S01]  /*0700*/  ULEA UR6, UR6, UR7, 0x18 ;  /* 0x0000000706067291 */ /* 0x002fe2000f8ec0ff */
[----:B------:R-:W1:Y:S11]  /*0710*/  FENCE.VIEW.ASYNC.S ;  /* 0x00000000000073c6 */ /* 0x000e760000000000 */
[----:B-1----:R2:W1:Y:S01]  /*0720*/  SYNCS.EXCH.64 URZ, [UR6+0x30], UR10 ;  /* 0x0000300a06ff75b2 */ /* 0x0024620008000100 */
[----:B------:R2:W1:Y:S01]  /*0730*/  SYNCS.EXCH.64 URZ, [UR6+0x50], UR4 ;  /* 0x0000500406ff75b2 */ /* 0x0004620008000100 */
[----:B------:R2:W1:Y:S01]  /*0740*/  SYNCS.EXCH.64 URZ, [UR6+0x38], UR10 ;  /* 0x0000380a06ff75b2 */ /* 0x0004620008000100 */
[----:B------:R2:W1:Y:S01]  /*0750*/  SYNCS.EXCH.64 URZ, [UR6+0x58], UR4 ;  /* 0x0000580406ff75b2 */ /* 0x0004620008000100 */
[----:B------:R2:W1:Y:S01]  /*0760*/  SYNCS.EXCH.64 URZ, [UR6+0x40], UR10 ;  /* 0x0000400a06ff75b2 */ /* 0x0004620008000100 */
[----:B------:R2:W1:Y:S01]  /*0770*/  SYNCS.EXCH.64 URZ, [UR6+0x60], UR4 ;  /* 0x0000600406ff75b2 */ /* 0x0004620008000100 */
[----:B------:R2:W1:Y:S01]  /*0780*/  SYNCS.EXCH.64 URZ, [UR6+0x48], UR10 ;  /* 0x0000480a06ff75b2 */ /* 0x0004620008000100 */
[----:B------:R2:W1:Y:S02]  /*0790*/  SYNCS.EXCH.64 URZ, [UR6+0x68], UR4 ;  /* 0x0000680406ff75b2 */ /* 0x0004640008000100 */
[----:B--2---:R-:W-:Y:S01]  /*07a0*/  NOP ;  /* 0x0000000000007918 */ /* 0x004fe20000000000 */
.L_x_10:
[----:B------:R-:W2:Y:S01]  /*07b0*/  SHFL.IDX PT, R2, R200, RZ, 0x1f ;  /* 0x00001fffc8027589 */ /* 0x000ea200000e0000 */
[----:B------:R-:W-:Y:S01]  /*07c0*/  NOP ;  /* 0x0000000000007918 */ /* 0x000fe20000000000 */
[----:B--2---:R-:W-:-:S13]  /*07d0*/  ISETP.NE.AND P0, PT, R2, 0x3, PT ;  /* 0x000000030200780c */ /* 0x004fda0003f05270 */
[----:B------:R-:W-:Y:S05]  /*07e0*/  @P0 BRA `(.L_x_11) ;  /* 0x0000000000300947 */ /* 0x000fea0003800000 */
[----:B-1----:R-:W1:Y:S01]  /*07f0*/  S2UR UR5, SR_CgaCtaId ;  /* 0x00000000000579c3 */ /* 0x002e620000008800 */
        /* <DEDUP_REMOVED lines=8> */
[----:B-1----:R2:W1:Y:S01]  /*0880*/  SYNCS.EXCH.64 URZ, [UR5+0x70], UR6 ;  /* 0x0000700605ff75b2 */ /* 0x0024620008000100 */
[----:B------:R2:W1:Y:S02]  /*0890*/  SYNCS.EXCH.64 URZ, [UR5+0x78], UR6 ;  /* 0x0000780605ff75b2 */ /* 0x0004640008000100 */
[----:B--2---:R-:W-:Y:S01]  /*08a0*/  NOP ;  /* 0x0000000000007918 */ /* 0x004fe20000000000 */
.L_x_11:
[----:B------:R-:W2:Y:S01]  /*08b0*/  SHFL.IDX PT, R2, R200, RZ, 0x1f ;  /* 0x00001fffc8027589 */ /* 0x000ea200000e0000 */
[----:B------:R-:W-:Y:S01]  /*08c0*/  NOP ;  /* 0x0000000000007918 */ /* 0x000fe20000000000 */
[----:B--2---:R-:W-:-:S13]  /*08d0*/  ISETP.NE.AND P0, PT, R2, 0x4, PT ;  /* 0x000000040200780c */ /* 0x004fda0003f05270 */
[----:B------:R-:W-:Y:S05]  /*08e0*/  @P0 BRA `(.L_x_12) ;  /* 0x00000000004c0947 */ /* 0x000fea0003800000 */
[----:B-1----:R-:W1:Y:S01]  /*08f0*/  S2UR UR5, SR_CgaCtaId ;  /* 0x00000000000579c3 */ /* 0x002e620000008800 */
[----:B------:R-:W-:Y:S01]  /*0900*/  UMOV UR7, 0x100 ;  /* 0x0000010000077882 */ /* 0x000fe20000000000 */
[----:B------:R-:W-:Y:S01]  /*0910*/  UMOV UR6, 0x400 ;  /* 0x0000040000067882 */ /* 0x000fe20000000000 */
[----:B------:R-:W-:Y:S01]  /*0920*/  USEL UR7, UR7, 0xe0, UP1 ;  /* 0x000000e007077887 */ /* 0x000fe20008800000 */
[----:B------:R-:W-:Y:S01]  /*0930*/  UMOV UR4, 0x1 ;  /* 0x0000000100047882 */ /* 0x000fe20000000000 */
[----:B------:R-:W-:Y:S01]  /*0940*/  ELECT P0, URZ, PT ;  /* 0x0000000000ff782f */ /* 0x000fe20003800000 */
[----:B------:R-:W-:-:S04]  /*0950*/  UIADD3 UR10, UPT, UPT, -UR4, 0x100000, URZ ;  /* 0x00100000040a7890 */ /* 0x000fc8000fffe1ff */
[----:B------:R-:W-:Y:S02]  /*0960*/  USHF.L.U32 UR11, UR10, 0xb, URZ ;  /* 0x0000000b0a0b7899 */ /* 0x000fe400080006ff */
[----:B------:R-:W-:Y:S02]  /*0970*/  USHF.L.U32 UR10, UR10, 0x1, URZ ;  /* 0x000000010a0a7899 */ /* 0x000fe400080006ff */
[----:B-1----:R-:W-:Y:S02]  /*0980*/  ULEA UR5, UR5, UR6, 0x18 ;  /* 0x0000000605057291 */ /* 0x002fe4000f8ec0ff */
[----:B------:R-:W-:-:S04]  /*0990*/  UIADD3 UR6, UPT, UPT, -UR7, 0x100000, URZ ;  /* 0x0010000007067890 */ /* 0x000fc8000fffe1ff */
[----:B------:R-:W-:Y:S02]  /*09a0*/  USHF.L.U32 UR7, UR6, 0xb, URZ ;  /* 0x0000000b06077899 */ /* 0x000fe400080006ff */
[----:B------:R-:W-:Y:S01]  /*09b0*/  USHF.L.U32 UR6, UR6, 0x1, URZ ;  /* 0x0000000106067899 */ /* 0x000fe200080006ff */
[----:B------:R-:W1:Y:S03]  /*09c0*/  FENCE.VIEW.ASYNC.S ;  /* 0x00000000000073c6 */ /* 0x000e660000000000 */
[----:B-1----:R2:W1:Y:S08]  /*09d0*/  SYNCS.EXCH.64 URZ, [UR5+0x80], UR10 ;  /* 0x0000800a05ff75b2 */ /* 0x0024700008000100 */
[----:B------:R2:W1:Y:S01]  /*09e0*/  SYNCS.EXCH.64 URZ, [UR5+0x90], UR6 ;  /* 0x0000900605ff75b2 */ /* 0x0004620008000100 */
[----:B------:R2:W1:Y:S01]  /*09f0*/  SYNCS.EXCH.64 URZ, [UR5+0x88], UR10 ;  /* 0x0000880a05ff75b2 */ /* 0x0004620008000100 */
[----:B------:R2:W1:Y:S02]  /*0a00*/  SYNCS.EXCH.64 URZ, [UR5+0x98], UR6 ;  /* 0x0000980605ff75b2 */ /* 0x0004640008000100 */
[----:B--2---:R-:W-:Y:S01]  /*0a10*/  NOP ;  /* 0x0000000000007918 */ /* 0x004fe20000000000 */
.L_x_12:
        /* <DEDUP_REMOVED lines=20> */
[----:B------:R2:W1:Y:S02]  /*0b60*/  SYNCS.EXCH.64 URZ, [UR6+0xb8], UR4 ;  /* 0x0000b80406ff75b2 */ /* 0x0004640008000100 */
[----:B--2---:R-:W-:Y:S01]  /*0b70*/  NOP ;  /* 0x0000000000007918 */ /* 0x004fe20000000000 */
.L_x_13:
        /* <DEDUP_REMOVED lines=14> */
[----:B------:R2:W1:Y:S01]  /*0c60*/  SYNCS.EXCH.64 URZ, [UR5+0xd0], UR6 ;  /* 0x0000d00605ff75b2 */ /* 0x0004620008000100 */
[----:B------:R2:W1:Y:S01]  /*0c70*/  SYNCS.EXCH.64 URZ, [UR5+0xc8], UR6 ;  /* 0x0000c80605ff75b2 */ /* 0x0004620008000100 */
[----:B------:R2:W1:Y:S02]  /*0c80*/  SYNCS.EXCH.64 URZ, [UR5+0xd8], UR6 ;  /* 0x0000d80605ff75b2 */ /* 0x0004640008000100 */
[----:B--2---:R-:W-:Y:S01]  /*0c90*/  NOP ;  /* 0x0000000000007918 */ /* 0x004fe20000000000 */
.L_x_14:
[----:B-1----:R-:W1:Y:S01]  /*0ca0*/  S2UR UR5, SR_CTAID.X ;  /* 0x00000000000579c3 */ /* 0x002e620000002500 */
[----:B------:R-:W-:-:S05]  /*0cb0*/  CS2R.32 R192, SR_CgaSize ;  /* 0x0000000000c07805 */ /* 0x000fca0000008a00 */
[----:B------:R-:W-:-:S05]  /*0cc0*/  IMAD R192, R192, -0xa0, RZ ;  /* 0xffffff60c0c07824 */ /* 0x000fca00078e02ff */
[----:B------:R-:W-:-:S14]  /*0cd0*/  R2UR UR7, R192 ;  /* 0x00000000c00772ca */ /* 0x000fdc00000e0000 */
[----:B------:R-:W2:Y:S01]  /*0ce0*/  LDCU UR7, c[0x0][UR7+0x2b0] ;  /* 0x00005600070777ac */ /* 0x000ea20008000800 */
[----:B------:R-:W-:Y:S01]  /*0cf0*/  NOP ;  /* 0x0000000000007918 */ /* 0x000fe20000000000 */
[----:B------:R-:W-:-:S05]  /*0d00*/  CS2R.32 R192, SR_CgaSize ;  /* 0x0000000000c07805 */ /* 0x000fca0000008a00 */
[----:B------:R-:W-:-:S05]  /*0d10*/  IMAD R192, R192, -0xa0, RZ ;  /* 0xffffff60c0c07824 */ /* 0x000fca00078e02ff */
[----:B------:R-:W-:-:S14]  /*0d20*/  R2UR UR6, R192 ;  /* 0x00000000c00672ca */ /* 0x000fdc00000e0000 */
[----:B------:R-:W3:Y:S01]  /*0d30*/  LDCU UR6, c[0x0][UR6+0x2b4] ;  /* 0x00005680060677ac */ /* 0x000ee20008000800 */
[----:B------:R-:W4:Y:S08]  /*0d40*/  S2UR UR4, SR_CTAID.Y ;  /* 0x00000000000479c3 */ /* 0x000f300000002600 */
[----:B------:R-:W3:Y:S01]  /*0d50*/  LDC R9, c[0x0][0xb24] ;  /* 0x0002c900ff097b82 */ /* 0x000ee20000000800 */
[----:B-1----:R-:W-:-:S02]  /*0d60*/  I2FP.F32.U32 R4, UR5 ;  /* 0x0000000500047c45 */ /* 0x002fc40008201000 */
[----:B------:R-:W-:-:S05]  /*0d70*/  CS2R.32 R5, SR_CgaSize ;  /* 0x0000000000057805 */ /* 0x000fca0000008a00 */
[----:B------:R-:W-:-:S06]  /*0d80*/  IMAD R5, R5, -0xa0, RZ ;  /* 0xffffff6005057824 */ /* 0x000fcc00078e02ff */
[----:B------:R-:W1:Y:S01]  /*0d90*/  LDC R5, c[0x0][R5+0x2a0] ;  /* 0x0000a80005057b82 */ /* 0x000e620000000800 */
[----:B------:R-:W-:Y:S01]  /*0da0*/  MOV R21, UR5 ;  /* 0x0000000500157c02 */ /* 0x000fe20008000f00 */
[----:B--2---:R-:W-:Y:S01]  /*0db0*/  FMUL R4, R4, UR7 ;  /* 0x0000000704047c20 */ /* 0x004fe20008400000 */
[----:B----4-:R-:W-:Y:S02]  /*0dc0*/  I2FP.F32.U32 R2, UR4 ;  /* 0x0000000400027c45 */ /* 0x010fe40008201000 */
[----:B------:R-:W-:-:S05]  /*0dd0*/  CS2R.32 R3, SR_CgaSize ;  /* 0x0000000000037805 */ /* 0x000fca0000008a00 */
[----:B------:R-:W-:-:S06]  /*0de0*/  IMAD R3, R3, -0xa0, RZ ;  /* 0xffffff6003037824 */ /* 0x000fcc00078e02ff */
[----:B------:R-:W2:Y:S01]  /*0df0*/  LDC R3, c[0x0][R3+0x2a4] ;  /* 0x0000a90003037b82 */ /* 0x000ea20000000800 */
[----:B------:R-:W4:Y:S01]  /*0e00*/  F2I.U32.TRUNC.NTZ R192, R4 ;  /* 0x0000000400c07305 */ /* 0x000f22000020f000 */
[----:B------:R-:W-:Y:S01]  /*0e10*/  MOV R20, UR4 ;  /* 0x0000000400147c02 */ /* 0x000fe20008000f00 */
[----:B---3--:R-:W-:-:S05]  /*0e20*/  FMUL R2, R2, UR6 ;  /* 0x0000000602027c20 */ /* 0x008fca0008400000 */
[----:B------:R-:W-:Y:S01]  /*0e30*/  BAR.SYNC.DEFER_BLOCKING 0x0 ;  /* 0x0000000000007b1d */ /* 0x000fe20000010000 */
[----:B------:R-:W-:-:S05]  /*0e40*/  ISETP.GE.AND P0, PT, R9, 0x1, PT ;  /* 0x000000010900780c */ /* 0x000fca0003f06270 */
[----:B------:R-:W3:Y:S02]  /*0e50*/  F2I.U32.TRUNC.NTZ R180, R2 ;  /* 0x0000000200b47305 */ /* 0x000ee4000020f000 */
[----:B------:R-:W2:Y:S01]  /*0e60*/  S2UR UR44, SR_CTAID.Z ;  /* 0x00000000002c79c3 */ /* 0x000ea20000002700 */
[----:B----4-:R-:W-:-:S05]  /*0e70*/  IADD3 R192, PT, PT, -R192, RZ, RZ ;  /* 0x000000ffc0c07210 */ /* 0x010fca0007ffe1ff */
[----:B-1----:R-:W-:Y:S01]  /*0e80*/  IMAD R192, R5, R192, UR5 ;  /* 0x0000000505c07e24 */ /* 0x002fe2000f8e02c0 */
[----:B---3--:R-:W-:-:S05]  /*0e90*/  IADD3 R180, PT, PT, -R180, RZ, RZ ;  /* 0x000000ffb4b47210 */ /* 0x008fca0007ffe1ff */
[----:B--2---:R-:W-:Y:S01]  /*0ea0*/  IMAD R180, R3, R180, UR4 ;  /* 0x0000000403b47e24 */ /* 0x004fe2000f8e02b4 */
[----:B------:R-:W-:Y:S06]  /*0eb0*/  @!P0 BRA `(.L_x_15) ;  /* 0x0000000000b88947 */ /* 0x000fec0003800000 */
[----:B------:R-:W1:Y:S01]  /*0ec0*/  LDC.64 R4, c[0x0][0xb18] ;  /* 0x0002c600ff047b82 */ /* 0x000e620000000a00 */
[----:B------:R-:W-:-:S07]  /*0ed0*/  ISETP.NE.AND P0, PT, R9, 0x1, PT ;  /* 0x000000010900780c */ /* 0x000fce0003f05270 */
[----:B------:R-:W2:Y:S08]  /*0ee0*/  LDC R10, c[0x0][0xb0c] ;  /* 0x0002c300ff0a7b82 */ /* 0x000eb00000000800 */
[----:B------:R-:W3:Y:S08]  /*0ef0*/  LDC R11, c[0x0][0x370] ;  /* 0x0000dc00ff0b7b82 */ /* 0x000ef00000000800 */
[----:B------:R-:W4:Y:S01]  /*0f00*/  LDC R12, c[0x0][0x374] ;  /* 0x0000dd00ff0c7b82 */ /* 0x000f220000000800 */
[----:B-1----:R-:W-:-:S07]  /*0f10*/  ISETP.NE.AND P1, PT, R4, 0x1, PT ;  /* 0x000000010400780c */ /* 0x002fce0003f25270 */
[----:B------:R-:W3:Y:S01]  /*0f20*/  LDC.64 R6, c[0x0][0xb10] ;  /* 0x0002c400ff067b82 */ /* 0x000ee20000000a00 */
[----:B--2---:R-:W-:-:S07]  /*0f30*/  ISETP.NE.AND P2, PT, R10, 0x1, PT ;  /* 0x000000010a00780c */ /* 0x004fce0003f45270 */
[----:B------:R-:W1:Y:S08]  /*0f40*/  LDC R8, c[0x0][0xb20] ;  /* 0x0002c800ff087b82 */ /* 0x000e700000000800 */
[----:B------:R-:W2:Y:S01]  /*0f50*/  LDC.64 R2, c[0x0][0xb28] ;  /* 0x0002ca00ff027b82 */ /* 0x000ea20000000a00 */
[----:B----4-:R-:W-:-:S04]  /*0f60*/  IMAD.HI.U32 R13, R12, R5, RZ ;  /* 0x000000050c0d7227 */ /* 0x010fc800078e00ff */
[----:B------:R-:W-:-:S04]  /*0f70*/  IMAD.HI.U32 R5, R20, R5, RZ ;  /* 0x0000000514057227 */ /* 0x000fc800078e00ff */
[----:B---3--:R-:W-:-:S04]  /*0f80*/  IMAD.HI.U32 R14, R11, R6, RZ ;  /* 0x000000060b0e7227 */ /* 0x008fc800078e00ff */
[C---:B------:R-:W-:Y:S01]  /*0f90*/  IMAD.HI.U32 R16, R21.reuse, R6, RZ ;  /* 0x0000000615107227 */ /* 0x040fe200078e00ff */
[-C--:B------:R-:W-:Y:S02]  /*0fa0*/  @P2 SHF.R.U32.HI R11, RZ, R7.reuse, R14 ;  /* 0x00000007ff0b2219 */ /* 0x080fe4000001160e */
[-C--:B-1----:R-:W-:Y:S02]  /*0fb0*/  @P1 SHF.R.U32.HI R12, RZ, R8.reuse, R13 ;  /* 0x00000008ff0c1219 */ /* 0x082fe4000001160d */
[----:B------:R-:W-:Y:S02]  /*0fc0*/  SHF.R.U32.HI R5, RZ, R8, R5 ;  /* 0x00000008ff057219 */ /* 0x000fe40000011605 */
[----:B------:R-:W-:Y:S02]  /*0fd0*/  SHF.R.U32.HI R16, RZ, R7, R16 ;  /* 0x00000007ff107219 */ /* 0x000fe40000011610 */
[----:B------:R-:W-:Y:S01]  /*0fe0*/  SEL R5, R20, R5, !P1 ;  /* 0x0000000514057207 */ /* 0x000fe20004800000 */
[----:B--2---:R-:W-:Y:S01]  /*0ff0*/  IMAD.HI.U32 R14, R12, R2, RZ ;  /* 0x000000020c0e7227 */ /* 0x004fe200078e00ff */
[----:B------:R-:W-:-:S02]  /*1000*/  SEL R7, R21, R16, !P2 ;  /* 0x0000001015077207 */ /* 0x000fc40005000000 */
[----:B------:R-:W-:Y:S01]  /*1010*/  IADD3 R13, PT, PT, -R5, RZ, RZ ;  /* 0x000000ff050d7210 */ /* 0x000fe20007ffe1ff */
[----:B------:R-:W-:Y:S01]  /*1020*/  IMAD.HI.U32 R6, R11, R2, RZ ;  /* 0x000000020b067227 */ /* 0x000fe200078e00ff */
[----:B------:R-:W-:-:S03]  /*1030*/  @P0 SHF.R.U32.HI R12, RZ, R3, R14 ;  /* 0x00000003ff0c0219 */ /* 0x000fc6000001160e */
[----:B------:R-:W-:Y:S01]  /*1040*/  IMAD R13, R4, R13, R20 ;  /* 0x0000000d040d7224 */ /* 0x000fe200078e0214 */
[----:B------:R-:W-:Y:S01]  /*1050*/  @P0 SHF.R.U32.HI R11, RZ, R3, R6 ;  /* 0x00000003ff0b0219 */ /* 0x000fe20000011606 */
[----:B------:R-:W-:-:S04]  /*1060*/  IMAD R12, R12, R9, RZ ;  /* 0x000000090c0c7224 */ /* 0x000fc800078e02ff */
[----:B------:R-:W-:Y:S01]  /*1070*/  IMAD R6, R11, R9, RZ ;  /* 0x000000090b067224 */ /* 0x000fe200078e02ff */
[----:B------:R-:W-:-:S04]  /*1080*/  ISETP.GE.AND P1, PT, R5, R12, PT ;  /* 0x0000000c0500720c */ /* 0x000fc80003f26270 */
[----:B------:R-:W-:Y:S01]  /*1090*/  ISETP.GE.OR P1, PT, R7, R6, P1 ;  /* 0x000000060700720c */ /* 0x000fe20000f26670 */
[----:B------:R-:W-:-:S05]  /*10a0*/  IMAD.HI.U32 R6, R5, R2, RZ ;  /* 0x0000000205067227 */ /* 0x000fca00078e00ff */
[----:B------:R-:W-:-:S04]  /*10b0*/  SHF.R.U32.HI R6, RZ, R3, R6 ;  /* 0x00000003ff067219 */ /* 0x000fc80000011606 */
[----:B------:R-:W-:-:S03]  /*10c0*/  SEL R6, R5, R6, !P0 ;  /* 0x0000000605067207 */ /* 0x000fc60004000000 */
[----:B------:R-:W-:Y:S01]  /*10d0*/  @!P1 IMAD.HI.U32 R8, R7, R2, RZ ;  /* 0x0000000207089227 */ /* 0x000fe200078e00ff */
[----:B------:R-:W-:-:S04]  /*10e0*/  IADD3 R2, PT, PT, -R6, RZ, RZ ;  /* 0x000000ff06027210 */ /* 0x000fc80007ffe1ff */
[----:B------:R-:W-:Y:S01]  /*10f0*/  @!P1 SHF.R.U32.HI R8, RZ, R3, R8 ;  /* 0x00000003ff089219 */ /* 0x000fe20000011608 */
[----:B------:R-:W-:-:S03]  /*1100*/  IMAD R2, R9, R2, R5 ;  /* 0x0000000209027224 */ /* 0x000fc600078e0205 */
[----:B------:R-:W-:-:S05]  /*1110*/  @!P1 SEL R3, R7, R8, !P0 ;  /* 0x0000000807039207 */ /* 0x000fca0004000000 */
[--C-:B------:R-:W-:Y:S02]  /*1120*/  @!P1 IMAD.IADD R6, R6, 0x1, -R3.reuse ;  /* 0x0000000106069824 */ /* 0x100fe400078e0a03 */
[----:B------:R-:W-:Y:S01]  /*1130*/  @!P1 IMAD R3, R2, R11, R3 ;  /* 0x0000000b02039224 */ /* 0x000fe200078e0203 */
[----:B------:R-:W-:Y:S01]  /*1140*/  IADD3 R2, PT, PT, -R7, RZ, RZ ;  /* 0x000000ff07027210 */ /* 0x000fe20007ffe1ff */
[----:B------:R-:W-:Y:S02]  /*1150*/  @!P1 IMAD R5, R6, R9, R7 ;  /* 0x0000000906059224 */ /* 0x000fe400078e0207 */
[----:B------:R-:W-:Y:S02]  /*1160*/  @!P1 IMAD.MOV.U32 R7, RZ, RZ, R3 ;  /* 0x000000ffff079224 */ /* 0x000fe400078e0003 */
[----:B------:R-:W-:Y:S02]  /*1170*/  IMAD R2, R10, R2, R21 ;  /* 0x000000020a027224 */ /* 0x000fe400078e0215 */
[----:B------:R-:W-:-:S02]  /*1180*/  IMAD R20, R5, R4, R13 ;  /* 0x0000000405147224 */ /* 0x000fc400078e020d */
[----:B------:R-:W-:Y:S02]  /*1190*/  IMAD R21, R7, R10, R2 ;  /* 0x0000000a07157224 */ /* 0x000fe400078e0202 */
.L_x_15:
[----:B------:R-:W1:Y:S01]  /*11a0*/  LDCU UR4, c[0x0][0xb30] ;  /* 0x00016600ff0477ac */ /* 0x000e620008000800 */
[----:B------:R-:W2:Y:S08]  /*11b0*/  S2UR UR45, SR_CgaCtaId ;  /* 0x00000000002d79c3 */ /* 0x000eb00000008800 */
[----:B------:R-:W3:Y:S01]  /*11c0*/  LDC R136, c[0x0][0xb24] ;  /* 0x0002c900ff887b82 */ /* 0x000ee20000000800 */
[----:B-1----:R-:W-:-:S09]  /*11d0*/  UISETP.NE.AND UP0, UPT, UR4, 0x1, UPT ;  /* 0x000000010400788c */ /* 0x002fd2000bf05270 */
[----:B--2---:R-:W-:Y:S05]  /*11e0*/  BRA.U UP0, `(.L_x_16) ;  /* 0x0000000100407547 */ /* 0x004fea000b800000 */
[----:B------:R-:W1:Y:S08]  /*11f0*/  LDC.64 R4, c[0x0][0xb10] ;  /* 0x0002c400ff047b82 */ /* 0x000e700000000a00 */
[----:B------:R-:W2:Y:S08]  /*1200*/  LDC.64 R2, c[0x0][0xb18] ;  /* 0x0002c600ff027b82 */ /* 0x000eb00000000a00 */
[----:B------:R-:W4:Y:S08]  /*1210*/  LDC R6, c[0x0][0xb20] ;  /* 0x0002c800ff067b82 */ /* 0x000f300000000800 */
[----:B------:R-:W3:Y:S01]  /*1220*/  LDC R8, c[0x0][0xb0c] ;  /* 0x0002c300ff087b82 */ /* 0x000ee20000000800 */
[----:B-1----:R-:W-:-:S05]  /*1230*/  IMAD.HI.U32 R4, R21, R4, RZ ;  /* 0x0000000415047227 */ /* 0x002fca00078e00ff */
[----:B------:R-:W-:Y:S01]  /*1240*/  SHF.R.U32.HI R4, RZ, R5, R4 ;  /* 0x00000005ff047219 */ /* 0x000fe20000011604 */
[----:B--2---:R-:W-:Y:S01]  /*1250*/  IMAD.HI.U32 R3, R20, R3, RZ ;  /* 0x0000000314037227 */ /* 0x004fe200078e00ff */
[----:B------:R-:W-:-:S04]  /*1260*/  ISETP.NE.AND P0, PT, R2, 0x1, PT ;  /* 0x000000010200780c */ /* 0x000fc80003f05270 */
[----:B----4-:R-:W-:-:S04]  /*1270*/  SHF.R.U32.HI R3, RZ, R6, R3 ;  /* 0x00000006ff037219 */ /* 0x010fc80000011603 */
[----:B------:R-:W-:Y:S02]  /*1280*/  SEL R3, R20, R3, !P0 ;  /* 0x0000000314037207 */ /* 0x000fe40004000000 */
[----:B---3--:R-:W-:-:S04]  /*1290*/  ISETP.NE.AND P1, PT, R8, 0x1, PT ;  /* 0x000000010800780c */ /* 0x008fc80003f25270 */
[----:B------:R-:W-:-:S05]  /*12a0*/  SEL R4, R21, R4, !P1 ;  /* 0x0000000415047207 */ /* 0x000fca0004800000 */
[----:B------:R-:W-:Y:S02]  /*12b0*/  IMAD.IADD R5, R3, 0x1, -R4 ;  /* 0x0000000103057824 */ /* 0x000fe400078e0a04 */
[----:B------:R-:W-:Y:S02]  /*12c0*/  IMAD.IADD R3, R4, 0x1, -R3 ;  /* 0x0000000104037824 */ /* 0x000fe400078e0a03 */
[----:B------:R-:W-:Y:S02]  /*12d0*/  IMAD R21, R5, R8, R21 ;  /* 0x0000000805157224 */ /* 0x000fe400078e0215 */
[----:B------:R-:W-:-:S07]  /*12e0*/  IMAD R20, R3, R2, R20 ;  /* 0x0000000203147224 */ /* 0x000fce00078e0214 */
.L_x_16:
[----:B------:R-:W-:Y:S01]  /*12f0*/  BAR.SYNC.DEFER_BLOCKING 0x0 ;  /* 0x0000000000007b1d */ /* 0x000fe20000010000 */
[----:B------:R-:W-:Y:S01]  /*1300*/  UISETP.NE.AND UP0, UPT, UR8, 0x2, UPT ;  /* 0x000000020800788c */ /* 0x000fe2000bf05270 */
[----:B------:R-:W-:Y:S02]  /*1310*/  ISETP.NE.OR P5, PT, R0, 0x2, !P5 ;  /* 0x000000020000780c */ /* 0x000fe40006fa5670 */
[----:B------:R-:W-:-:S06]  /*1320*/  LOP3.LUT R2, R209, 0x1f, RZ, 0xc0, !PT ;  /* 0x0000001fd1027812 */ /* 0x000fcc00078ec0ff */
[----:B------:R-:W-:Y:S05]  /*1330*/  BRA.U UP0, `(.L_x_17) ;  /* 0x00000011003c7547 */ /* 0x000fea000b800000 */
[----:B------:R-:W1:Y:S01]  /*1340*/  LDCU UR13, c[0x0][0x38c] ;  /* 0x00007180ff0d77ac */ /* 0x000e620008000800 */
[----:B------:R-:W2:Y:S01]  /*1350*/  LDC R9, c[0x0][0x370] ;  /* 0x0000dc00ff097b82 */ /* 0x000ea20000000800 */
[----:B------:R-:W-:Y:S01]  /*1360*/  PLOP3.LUT P1, PT, PT, PT, UP1, 0x80, 0x8 ;  /* 0x000000000008781c */ /* 0x000fe20003f2f018 */
[----:B------:R-:W-:Y:S01]  /*1370*/  HFMA2 R12, -RZ, RZ, 0, 0 ;  /* 0x00000000ff0c7431 */ /* 0x000fe200000001ff */
[----:B------:R-:W-:Y:S01]  /*1380*/  ISETP.EQ.OR P4, PT, R2, RZ, P5 ;  /* 0x000000ff0200720c */ /* 0x000fe20002f82670 */
[----:B------:R-:W-:Y:S01]  /*1390*/  IMAD.MOV.U32 R15, RZ, RZ, 0x1 ;  /* 0x00000001ff0f7424 */ /* 0x000fe200078e00ff */
[----:B------:R-:W-:Y:S01]  /*13a0*/  PLOP3.LUT P1, PT, P1, PT, PT, 0x8, 0x80 ;  /* 0x000000000080781c */ /* 0x000fe20000f2e170 */
[----:B------:R-:W-:Y:S01]  /*13b0*/  IMAD.MOV.U32 R14, RZ, RZ, RZ ;  /* 0x000000ffff0e7224 */ /* 0x000fe200078e00ff */
[----:B------:R-:W-:Y:S01]  /*13c0*/  MOV R8, 0x1 ;  /* 0x0000000100087802 */ /* 0x000fe20000000f00 */
[----:B------:R-:W4:Y:S01]  /*13d0*/  LDC R0, c[0x0][0x374] ;  /* 0x0000dd00ff007b82 */ /* 0x000f220000000800 */
[----:B------:R-:W-:Y:S01]  /*13e0*/  IMAD.MOV.U32 R10, RZ, RZ, RZ ;  /* 0x000000ffff0a7224 */ /* 0x000fe200078e00ff */
[----:B------:R-:W2:Y:S01]  /*13f0*/  LDCU.64 UR22, c[0x0][0x348] ;  /* 0x00006900ff1677ac */ /* 0x000ea20008000a00 */
[----:B------:R-:W-:Y:S01]  /*1400*/  UMOV UR6, URZ ;  /* 0x000000ff00067c82 */ /* 0x000fe20008000000 */
[----:B-1----:R-:W-:-:S04]  /*1410*/  UIADD3 UR5, UPT, UPT, UR13, 0x3f, URZ ;  /* 0x0000003f0d057890 */ /* 0x002fc8000fffe0ff */
[----:B------:R-:W-:-:S04]  /*1420*/  USHF.R.S32.HI UR4, URZ, 0x1f, UR5 ;  /* 0x0000001fff047899 */ /* 0x000fc80008011405 */
[----:B------:R-:W-:-:S04]  /*1430*/  ULEA.HI UR4, UR4, UR5, URZ, 0x6 ;  /* 0x0000000504047291 */ /* 0x000fc8000f8f30ff */
[----:B------:R-:W-:Y:S02]  /*1440*/  USHF.R.S32.HI UR15, URZ, 0x6, UR4 ;  /* 0x00000006ff0f7899 */ /* 0x000fe40008011404 */
[----:B------:R-:W-:Y:S02]  /*1450*/  UIADD3 UR4, UPT, UPT, UR13, -0x1, URZ ;  /* 0xffffffff0d047890 */ /* 0x000fe4000fffe0ff */
[----:B------:R-:W-:Y:S02]  /*1460*/  UISETP.LT.U32.AND UP0, UPT, UR15, 0x3, UPT ;  /* 0x000000030f00788c */ /* 0x000fe4000bf01070 */
[----:B------:R-:W-:Y:S02]  /*1470*/  UISETP.GE.U32.AND UP2, UPT, UR4, -0x7f, UPT ;  /* 0xffffff810400788c */ /* 0x000fe4000bf46070 */
[----:B------:R-:W-:Y:S02]  /*1480*/  USEL UR14, UR15, 0x3, UP0 ;  /* 0x000000030f0e7887 */ /* 0x000fe40008000000 */
[----:B------:R-:W-:-:S02]  /*1490*/  UIADD3 UR13, UPT, UPT, UR13, 0x7e, URZ ;  /* 0x0000007e0d0d7890 */ /* 0x000fc4000fffe0ff */
[----:B------:R-:W-:Y:S02]  /*14a0*/  UIADD3 UR5, UPT, UPT, UR14, -0x1, URZ ;  /* 0xffffffff0e057890 */ /* 0x000fe4000fffe0ff */
[----:B------:R-:W-:-:S03]  /*14b0*/  UIADD3 UR7, UPT, UPT, UR15, -UR14, URZ ;  /* 0x8000000e0f077290 */ /* 0x000fc6000fffe0ff */
[----:B------:R-:W-:-:S04]  /*14c0*/  @UP2 UIADD3 UR5, UPT, UPT, UR14, URZ, URZ ;  /* 0x000000ff0e052290 */ /* 0x000fc8000fffe0ff */
[----:B--2---:R-:W-:-:S12]  /*14d0*/  UIADD3 UR5, UPT, UPT, UR5, 0x1, URZ ;  /* 0x0000000105057890 */ /* 0x004fd8000fffe0ff */
.L_x_35:
[----:B------:R-:W-:Y:S01]  /*14e0*/  UISETP.NE.AND UP0, UPT, UR45, URZ, UPT ;  /* 0x000000ff2d00728c */ /* 0x000fe2000bf05270 */
[----:B------:R-:W1:Y:S08]  /*14f0*/  S2UR UR45, SR_CgaCtaId ;  /* 0x00000000002d79c3 */ /* 0x000e700000008800 */
[----:B------:R-:W-:Y:S05]  /*1500*/  BRA.U UP0, `(.L_x_18) ;  /* 0x0000000100347547 */ /* 0x000fea000b800000 */
[----:B------:R-:W2:Y:S01]  /*1510*/  S2R R2, SR_CgaCtaId ;  /* 0x0000000000027919 */ /* 0x000ea20000008800 */
[----:B------:R-:W-:-:S04]  /*1520*/  MOV R3, 0x400 ;  /* 0x0000040000037802 */ /* 0x000fc80000000f00 */
[----:B--2---:R-:W-:Y:S02]  /*1530*/  LEA R3, R2, R3, 0x18 ;  /* 0x0000000302037211 */ /* 0x004fe400078ec0ff */
[----:B------:R-:W-:-:S03]  /*1540*/  SHF.L.U32 R2, R8, 0x1f, RZ ;  /* 0x0000001f08027819 */ /* 0x000fc600000006ff */
[----:B------:R-:W-:-:S04]  /*1550*/  IMAD R3, R10, 0x8, R3 ;  /* 0x000000080a037824 */ /* 0x000fc800078e0203 */
[----:B------:R-:W2:Y:S02]  /*1560*/  SYNCS.PHASECHK.TRANS64.TRYWAIT P0, [R3+URZ+0xd0], R2 ;  /* 0x0000d002030075a7 */ /* 0x000ea400080011ff */
[----:B--2---:R-:W-:Y:S05]  /*1570*/  @!P0 BRA `(.L_x_19) ;  /* 0x00000098000c8947 */ /* 0x004fea0003800000 */
.L_x_129:
[----:B------:R-:W-:Y:S01]  /*1580*/  VIADD R10, R10, 0x1 ;  /* 0x000000010a0a7836 */ /* 0x000fe20000000000 */
[----:B------:R2:W-:Y:S04]  /*1590*/  SYNCS.ARRIVE.TRANS64.A1T0 RZ, [R3+URZ+0xc0], RZ ;  /* 0x0000c0ff03ff79a7 */ /* 0x0005e800081000ff */
[----:B------:R-:W-:-:S04]  /*15a0*/  ISETP.NE.AND P0, PT, R10, 0x2, PT ;  /* 0x000000020a00780c */ /* 0x000fc80003f05270 */
[----:B------:R-:W-:Y:S02]  /*15b0*/  SEL R10, R10, RZ, P0 ;  /* 0x000000ff0a0a7207 */ /* 0x000fe40000000000 */
[----:B--2---:R-:W-:-:S04]  /*15c0*/  SEL R3, RZ, 0x1, P0 ;  /* 0x00000001ff037807 */ /* 0x004fc80000000000 */
[----:B------:R-:W-:-:S07]  /*15d0*/  LOP3.LUT R8, R8, R3, RZ, 0x3c, !PT ;  /* 0x0000000308087212 */ /* 0x000fce00078e3cff */
.L_x_18:
[----:B------:R-:W-:Y:S01]  /*15e0*/  UMOV UR4, 0x400 ;  /* 0x0000040000047882 */ /* 0x000fe20000000000 */
[----:B------:R-:W-:Y:S01]  /*15f0*/  SHF.L.U32 R2, R15, 0x1f, RZ ;  /* 0x0000001f0f027819 */ /* 0x000fe200000006ff */
[----:B-1----:R-:W-:Y:S01]  /*1600*/  ULEA UR4, UR45, UR4, 0x18 ;  /* 0x000000042d047291 */ /* 0x002fe2000f8ec0ff */
[----:B------:R-:W-:Y:S01]  /*1610*/  R2UR UR43, R21 ;  /* 0x00000000152b72ca */ /* 0x000fe200000e0000 */
[----:B------:R-:W-:Y:S01]  /*1620*/  UISETP.GE.U32.AND UP0, UPT, UR13, 0x7f, UPT ;  /* 0x0000007f0d00788c */ /* 0x000fe2000bf06070 */
[----:B------:R-:W-:Y:S01]  /*1630*/  R2UR UR11, R20 ;  /* 0x00000000140b72ca */ /* 0x000fe200000e0000 */
[----:B------:R-:W-:Y:S01]  /*1640*/  ULEA UR8, UR6, UR4, 0x3 ;  /* 0x0000000406087291 */ /* 0x000fe2000f8e18ff */
[----:B------:R-:W-:-:S08]  /*1650*/  UMOV UR24, URZ ;  /* 0x000000ff00187c82 */ /* 0x000fd00008000000 */
[----:B------:R1:W2:Y:S01]  /*1660*/  SYNCS.PHASECHK.TRANS64.TRYWAIT P0, [UR8+0x18], R2 ;  /* 0x00001802ff0075a7 */ /* 0x0002a20008001108 */
[----:B------:R-:W-:Y:S02]  /*1670*/  USHF.L.U32 UR43, UR43, 0x7, URZ ;  /* 0x000000072b2b7899 */ /* 0x000fe400080006ff */
[----:B------:R-:W-:Y:S01]  /*1680*/  USHF.L.U32 UR11, UR11, 0x8, URZ ;  /* 0x000000080b0b7899 */ /* 0x000fe200080006ff */
[----:B------:R-:W-:Y:S11]  /*1690*/  BRA.U !UP0, `(.L_x_20) ;  /* 0x0000000108a87547 */ /* 0x000ff6000b800000 */
[----:B------:R-:W-:Y:S01]  /*16a0*/  UMOV UR16, URZ ;  /* 0x000000ff00107c82 */ /* 0x000fe20008000000 */
[----:B------:R-:W-:-:S05]  /*16b0*/  UMOV UR17, UR6 ;  /* 0x0000000600117c82 */ /* 0x000fca0008000000 */
.L_x_25:
[----:B-1----:R-:W-:Y:S01]  /*16c0*/  ULEA UR41, UR17, UR4, 0x3 ;  /* 0x0000000411297291 */ /* 0x002fe2000f8e18ff */
[----:B--2---:R-:W-:Y:S01]  /*16d0*/  @!P5 MOV R3, 0xc000 ;  /* 0x0000c0000003d802 */ /* 0x004fe20000000f00 */
[----:B--2---:R-:W-:Y:S10]  /*16e0*/  @P0 BRA `(.L_x_21) ;  /* 0x00000000000c0947 */ /* 0x004ff40003800000 */
[----:B------:R-:W-:-:S04]  /*16f0*/  SHF.L.U32 R5, R15, 0x1f, RZ ;  /* 0x0000001f0f057819 */ /* 0x000fc800000006ff */
[----:B------:R-:W2:Y:S02]  /*1700*/  SYNCS.PHASECHK.TRANS64.TRYWAIT P0, [UR41+0x18], R5 ;  /* 0x00001805ff0075a7 */ /* 0x000ea40008001129 */
[----:B--2---:R-:W-:Y:S05]  /*1710*/  @!P0 BRA `(.L_x_22) ;  /* 0x0000009400b88947 */ /* 0x004fea0003800000 */
.L_x_21:
[----:B------:R2:W-:Y:S01]  /*1720*/  @!P5 SYNCS.ARRIVE.TRANS64 RZ, [UR41], R3 ;  /* 0x00000003ffffd9a7 */ /* 0x0005e20008000029 */
[----:B------:R-:W-:Y:S04]  /*1730*/  BSSY.RECONVERGENT B0, `(.L_x_23) ;  /* 0x0000003000007945 */ /* 0x000fe80003800200 */
[----:B------:R-:W-:Y:S05]  /*1740*/  @P4 BRA `(.L_x_24) ;  /* 0x0000000000044947 */ /* 0x000fea0003800000 */
[----:B------:R-:W-:Y:S05]  /*1750*/  BPT.TRAP 0x1 ;  /* 0x000000040000795c */ /* 0x000fea0000300000 */
.L_x_24:
[----:B------:R-:W-:Y:S05]  /*1760*/  BSYNC.RECONVERGENT B0 ;  /* 0x0000000000007941 */ /* 0x000fea0003800200 */
.L_x_23:
[----:B------:R-:W-:Y:S02]  /*1770*/  UIADD3 UR6, UPT, UPT, UR17, 0x1, URZ ;  /* 0x0000000111067890 */ /* 0x000fe4000fffe0ff */
[----:B------:R-:W-:Y:S02]  /*1780*/  ULEA UR40, UR17, UR4, 0xe ;  /* 0x0000000411287291 */ /* 0x000fe4000f8e70ff */
[----:B------:R-:W-:Y:S02]  /*1790*/  UISETP.NE.AND UP0, UPT, UR6, 0x3, UPT ;  /* 0x000000030600788c */ /* 0x000fe4000bf05270 */
[----:B------:R-:W-:Y:S02]  /*17a0*/  UIADD3 UR26, UP1, UPT, UR22, 0x80, URZ ;  /* 0x00000080161a7890 */ /* 0x000fe4000ff3e0ff */
[----:B------:R-:W-:Y:S02]  /*17b0*/  USEL UR9, URZ, 0x1, UP0 ;  /* 0x00000001ff097887 */ /* 0x000fe40008000000 */
[----:B------:R-:W-:-:S02]  /*17c0*/  USEL UR6, UR6, URZ, UP0 ;  /* 0x000000ff06067287 */ /* 0x000fc40008000000 */
[----:B------:R-:W-:Y:S02]  /*17d0*/  UIADD3 UR20, UP0, UPT, UR22, 0x180, URZ ;  /* 0x0000018016147890 */ /* 0x000fe4000ff1e0ff */
[----:B------:R-:W-:Y:S01]  /*17e0*/  ULEA UR8, UR6, UR4, 0x3 ;  /* 0x0000000406087291 */ /* 0x000fe2000f8e18ff */
[----:B------:R-:W-:Y:S01]  /*17f0*/  LOP3.LUT R15, R15, UR9, RZ, 0x3c, !PT ;  /* 0x000000090f0f7c12 */ /* 0x000fe2000f8e3cff */
[----:B------:R-:W-:Y:S02]  /*1800*/  USHF.L.U32 UR42, UR16, 0x6, URZ ;  /* 0x00000006102a7899 */ /* 0x000fe400080006ff */
[----:B------:R-:W-:Y:S01]  /*1810*/  UIADD3.X UR27, UPT, UPT, URZ, UR23, URZ, UP1, !UPT ;  /* 0x00000017ff1b7290 */ /* 0x000fe20008ffe4ff */
[----:B-1----:R-:W-:Y:S01]  /*1820*/  SHF.L.U32 R2, R15, 0x1f, RZ ;  /* 0x0000001f0f027819 */ /* 0x002fe200000006ff */
[----:B------:R-:W-:Y:S02]  /*1830*/  UIADD3 UR40, UPT, UPT, UR40, 0x10800, URZ ;  /* 0x0001080028287890 */ /* 0x000fe4000fffe0ff */
[----:B------:R-:W-:Y:S01]  /*1840*/  UIADD3.X UR21, UPT, UPT, URZ, UR23, URZ, UP0, !UPT ;  /* 0x00000017ff157290 */ /* 0x000fe200087fe4ff */
[----:B------:R1:W1:Y:S01]  /*1850*/  SYNCS.PHASECHK.TRANS64.TRYWAIT P0, [UR8+0x18], R2 ;  /* 0x00001802ff0075a7 */ /* 0x0002620008001108 */
[----:B------:R-:W-:Y:S01]  /*1860*/  ULEA UR8, UR17, UR4, 0xf ;  /* 0x0000000411087291 */ /* 0x000fe2000f8e78ff */
[----:B------:R-:W-:Y:S01]  /*1870*/  UMOV UR18, 0x0 ;  /* 0x0000000000127882 */ /* 0x000fe20000000000 */
[----:B------:R-:W-:-:S02]  /*1880*/  UMOV UR19, 0x10000000 ;  /* 0x1000000000137882 */ /* 0x000fc40000000000 */
[----:B------:R-:W-:Y:S01]  /*1890*/  UIADD3 UR8, UPT, UPT, UR8, 0x1c800, URZ ;  /* 0x0001c80008087890 */ /* 0x000fe2000fffe0ff */
[----:B------:R1:W-:Y:S01]  /*18a0*/  UTMALDG.3D [UR40], [UR26], desc[UR18] ;  /* 0x000012281a0075b4 */ /* 0x0003e20008011000 */
[----:B------:R-:W-:Y:S01]  /*18b0*/  UMOV UR12, UR44 ;  /* 0x0000002c000c7c82 */ /* 0x000fe20008000000 */
[----:B------:R-:W-:Y:S01]  /*18c0*/  UMOV UR9, UR41 ;  /* 0x0000002900097c82 */ /* 0x000fe20008000000 */
[----:B------:R-:W-:Y:S01]  /*18d0*/  UMOV UR10, UR42 ;  /* 0x0000002a000a7c82 */ /* 0x000fe20008000000 */
[----:B------:R-:W-:Y:S01]  /*18e0*/  UIADD3 UR16, UPT, UPT, UR16, 0x1, URZ ;  /* 0x0000000110107890 */ /* 0x000fe2000fffe0ff */
[----:B------:R-:W-:Y:S01]  /*18f0*/  UMOV UR24, UR5 ;  /* 0x0000000500187c82 */ /* 0x000fe20008000000 */
[----:B------:R-:W-:Y:S02]  /*1900*/  UMOV UR17, UR6 ;  /* 0x0000000600117c82 */ /* 0x000fe40008000000 */
[----:B------:R1:W-:Y:S01]  /*1910*/  UTMALDG.3D [UR8], [UR20], desc[UR18] ;  /* 0x00001208140075b4 */ /* 0x0003e20008011000 */
[----:B------:R-:W-:-:S09]  /*1920*/  UISETP.NE.AND UP0, UPT, UR16, UR5, UPT ;  /* 0x000000051000728c */ /* 0x000fd2000bf05270 */
[----:B------:R-:W-:Y:S05]  /*1930*/  BRA.U UP0, `(.L_x_25) ;  /* 0xfffffffd00607547 */ /* 0x000fea000b83ffff */
.L_x_20:
[----:B-1----:R-:W-:Y:S01]  /*1940*/  ULEA UR8, UR6, UR4, 0x3 ;  /* 0x0000000406087291 */ /* 0x002fe2000f8e18ff */
[----:B------:R-:W-:Y:S01]  /*1950*/  SHF.L.U32 R2, R15, 0x1f, RZ ;  /* 0x0000001f0f027819 */ /* 0x000fe200000006ff */
[----:B------:R-:W-:Y:S01]  /*1960*/  @!P1 SYNCS.ARRIVE.TRANS64.A1T0 RZ, [UR4+0x78], RZ ;  /* 0x000078ffffff99a7 */ /* 0x000fe20008100004 */
[----:B------:R-:W-:-:S06]  /*1970*/  UISETP.GT.AND UP0, UPT, UR15, UR14, UPT ;  /* 0x0000000e0f00728c */ /* 0x000fcc000bf04270 */
[----:B--2---:R1:W2:Y:S03]  /*1980*/  SYNCS.PHASECHK.TRANS64.TRYWAIT P0, [UR8+0x18], R2 ;  /* 0x00001802ff0075a7 */ /* 0x0042a60008001108 */
[----:B------:R-:W-:Y:S05]  /*1990*/  BRA.U !UP0, `(.L_x_26) ;  /* 0x0000000108ac7547 */ /* 0x000fea000b800000 */
[----:B------:R-:W-:Y:S01]  /*19a0*/  UIADD3 UR21, UPT, UPT, UR7, UR24, URZ ;  /* 0x0000001807157290 */ /* 0x000fe2000fffe0ff */
[----:B------:R-:W-:-:S11]  /*19b0*/  UMOV UR25, UR6 ;  /* 0x0000000600197c82 */ /* 0x000fd60008000000 */
.L_x_31:
[----:B-1----:R-:W-:Y:S01]  /*19c0*/  ULEA UR17, UR25, UR4, 0x3 ;  /* 0x0000000419117291 */ /* 0x002fe2000f8e18ff */
[----:B--2---:R-:W-:Y:S01]  /*19d0*/  @!P5 MOV R3, 0xc000 ;  /* 0x0000c0000003d802 */ /* 0x004fe20000000f00 */
[----:B--2---:R-:W-:Y:S10]  /*19e0*/  @P0 BRA `(.L_x_27) ;  /* 0x00000000000c0947 */ /* 0x004ff40003800000 */
[----:B------:R-:W-:-:S04]  /*19f0*/  SHF.L.U32 R5, R15, 0x1f, RZ ;  /* 0x0000001f0f057819 */ /* 0x000fc800000006ff */
[----:B------:R-:W2:Y:S02]  /*1a00*/  SYNCS.PHASECHK.TRANS64.TRYWAIT P0, [UR17+0x18], R5 ;  /* 0x00001805ff0075a7 */ /* 0x000ea40008001111 */
[----:B--2---:R-:W-:Y:S05]  /*1a10*/  @!P0 BRA `(.L_x_28) ;  /* 0x0000009400108947 */ /* 0x004fea0003800000 */
.L_x_27:
[----:B------:R2:W-:Y:S01]  /*1a20*/  @!P5 SYNCS.ARRIVE.TRANS64 RZ, [UR17], R3 ;  /* 0x00000003ffffd9a7 */ /* 0x0005e20008000011 */
[----:B------:R-:W-:Y:S04]  /*1a30*/  BSSY.RECONVERGENT B0, `(.L_x_29) ;  /* 0x0000003000007945 */ /* 0x000fe80003800200 */
[----:B------:R-:W-:Y:S05]  /*1a40*/  @P4 BRA `(.L_x_30) ;  /* 0x0000000000044947 */ /* 0x000fea0003800000 */
[----:B------:R-:W-:Y:S05]  /*1a50*/  BPT.TRAP 0x1 ;  /* 0x000000040000795c */ /* 0x000fea0000300000 */
.L_x_30:
[----:B------:R-:W-:Y:S05]  /*1a60*/  BSYNC.RECONVERGENT B0 ;  /* 0x0000000000007941 */ /* 0x000fea0003800200 */
.L_x_29:
        /* <DEDUP_REMOVED lines=10> */
[----:B------:R-:W-:Y:S01]  /*1b10*/  UIADD3 UR16, UPT, UPT, UR16, 0x10800, URZ ;  /* 0x0001080010107890 */ /* 0x000fe2000fffe0ff */
[----:B-1----:R-:W-:Y:S01]  /*1b20*/  SHF.L.U32 R2, R15, 0x1f, RZ ;  /* 0x0000001f0f027819 */ /* 0x002fe200000006ff */
[----:B------:R-:W-:Y:S02]  /*1b30*/  UIADD3.X UR31, UPT, UPT, URZ, UR23, URZ, UP1, !UPT ;  /* 0x00000017ff1f7290 */ /* 0x000fe40008ffe4ff */
[----:B------:R-:W-:Y:S01]  /*1b40*/  UIADD3.X UR29, UPT, UPT, URZ, UR23, URZ, UP0, !UPT ;  /* 0x00000017ff1d7290 */ /* 0x000fe200087fe4ff */
[----:B------:R1:W1:Y:S01]  /*1b50*/  SYNCS.PHASECHK.TRANS64.TRYWAIT P0, [UR8+0x18], R2 ;  /* 0x00001802ff0075a7 */ /* 0x0002620008001108 */
[----:B------:R-:W-:Y:S01]  /*1b60*/  ULEA UR8, UR25, UR4, 0xf ;  /* 0x0000000419087291 */ /* 0x000fe2000f8e78ff */
[----:B------:R-:W-:Y:S01]  /*1b70*/  UMOV UR26, 0x0 ;  /* 0x00000000001a7882 */ /* 0x000fe20000000000 */
[----:B------:R-:W-:-:S02]  /*1b80*/  UMOV UR27, 0x10000000 ;  /* 0x10000000001b7882 */ /* 0x000fc40000000000 */
[----:B------:R-:W-:Y:S01]  /*1b90*/  UIADD3 UR8, UPT, UPT, UR8, 0x1c800, URZ ;  /* 0x0001c80008087890 */ /* 0x000fe2000fffe0ff */
[----:B------:R-:W-:Y:S01]  /*1ba0*/  UMOV UR19, UR43 ;  /* 0x0000002b00137c82 */ /* 0x000fe20008000000 */
[----:B------:R-:W-:Y:S01]  /*1bb0*/  UMOV UR20, UR44 ;  /* 0x0000002c00147c82 */ /* 0x000fe20008000000 */
[----:B------:R-:W-:Y:S01]  /*1bc0*/  UMOV UR12, UR44 ;  /* 0x0000002c000c7c82 */ /* 0x000fe20008000000 */
[----:B------:R-:W-:Y:S01]  /*1bd0*/  UMOV UR9, UR17 ;  /* 0x0000001100097c82 */ /* 0x000fe20008000000 */
[----:B------:R-:W-:Y:S01]  /*1be0*/  UMOV UR10, UR18 ;  /* 0x00000012000a7c82 */ /* 0x000fe20008000000 */
[----:B------:R1:W-:Y:S01]  /*1bf0*/  UTMALDG.3D [UR16], [UR30], desc[UR26] ;  /* 0x00001a101e0075b4 */ /* 0x0003e20008011000 */
[----:B------:R-:W-:Y:S01]  /*1c00*/  UIADD3 UR24, UPT, UPT, UR24, 0x1, URZ ;  /* 0x0000000118187890 */ /* 0x000fe2000fffe0ff */
[----:B------:R-:W-:-:S03]  /*1c10*/  UMOV UR25, UR6 ;  /* 0x0000000600197c82 */ /* 0x000fc60008000000 */
[----:B------:R-:W-:Y:S01]  /*1c20*/  UISETP.NE.AND UP0, UPT, UR24, UR21, UPT ;  /* 0x000000151800728c */ /* 0x000fe2000bf05270 */
[----:B------:R1:W-:Y:S08]  /*1c30*/  UTMALDG.3D [UR8], [UR28], desc[UR26] ;  /* 0x00001a081c0075b4 */ /* 0x0003f00008011000 */
[----:B------:R-:W-:Y:S05]  /*1c40*/  BRA.U UP0, `(.L_x_31) ;  /* 0xfffffffd005c7547 */ /* 0x000fea000b83ffff */
.L_x_26:
[----:B-1----:R-:W-:Y:S01]  /*1c50*/  LEA R2, R14, UR4, 0x3 ;  /* 0x000000040e027c11 */ /* 0x002fe2000f8e18ff */
[----:B------:R-:W-:Y:S01]  /*1c60*/  NOP ;  /* 0x0000000000007918 */ /* 0x000fe20000000000 */
[----:B--2---:R-:W-:Y:S02]  /*1c70*/  SHF.L.U32 R3, R12, 0x1f, RZ ;  /* 0x0000001f0c037819 */ /* 0x004fe400000006ff */
[----:B------:R-:W-:Y:S02]  /*1c80*/  LEA R4, R14, UR4, 0x4 ;  /* 0x000000040e047c11 */ /* 0x000fe4000f8e20ff */
[----:B------:R-:W1:Y:S02]  /*1c90*/  SYNCS.PHASECHK.TRANS64.TRYWAIT P0, [R2+URZ+0x80], R3 ;  /* 0x00008003020075a7 */ /* 0x000e6400080011ff */
[----:B-1----:R-:W-:Y:S05]  /*1ca0*/  @!P0 BRA `(.L_x_32) ;  /* 0x0000009000848947 */ /* 0x002fea0003800000 */
.L_x_132:
[----:B------:R-:W2:Y:S01]  /*1cb0*/  LDS.128 R4, [R4+0xf0] ;  /* 0x0000f00004047984 */ /* 0x000ea20000000c00 */
[----:B---3--:R-:W-:Y:S01]  /*1cc0*/  ISETP.GE.AND P0, PT, R136, 0x1, PT ;  /* 0x000000018800780c */ /* 0x008fe20003f06270 */
[----:B-1----:R-:W-:Y:S01]  /*1cd0*/  VIADD R2, R2, 0x90 ;  /* 0x0000009002027836 */ /* 0x002fe20000000000 */
[----:B------:R-:W-:Y:S01]  /*1ce0*/  @!PT LDS RZ, [RZ] ;  /* 0x00000000fffff984 */ /* 0x000fe20000000800 */
[----:B------:R-:W-:Y:S01]  /*1cf0*/  @!PT LDS RZ, [RZ] ;  /* 0x00000000fffff984 */ /* 0x000fe20000000800 */
[----:B------:R-:W-:Y:S01]  /*1d00*/  @!PT LDS RZ, [RZ] ;  /* 0x00000000fffff984 */ /* 0x000fe20000000800 */
[----:B------:R-:W-:Y:S01]  /*1d10*/  @!PT LDS RZ, [RZ] ;  /* 0x00000000fffff984 */ /* 0x000fe20000000800 */
[----:B------:R1:W-:Y:S06]  /*1d20*/  MEMBAR.ALL.CTA ;  /* 0x0000000000007992 */ /* 0x0003ec0000008000 */
[----:B-1----:R-:W1:Y:S01]  /*1d30*/  FENCE.VIEW.ASYNC.S ;  /* 0x00000000000073c6 */ /* 0x002e620000000000 */
[----:B------:R-:W-:-:S04]  /*1d40*/  PRMT R2, RZ, 0x654, R2 ;  /* 0x00000654ff027816 */ /* 0x000fc80000000002 */
[----:B-1----:R1:W-:Y:S01]  /*1d50*/  SYNCS.ARRIVE.TRANS64.RED.A1T0 RZ, [R2+URZ], RZ ;  /* 0x000000ff02ff79a7 */ /* 0x0023e200081004ff */
[----:B--2---:R-:W-:-:S13]  /*1d60*/  LOP3.LUT P2, RZ, R6, 0x1, RZ, 0xc0, !PT ;  /* 0x0000000106ff7812 */ /* 0x004fda000784c0ff */
[----:B------:R-:W-:Y:S01]  /*1d70*/  @P2 SHF.R.U32.HI R3, RZ, 0x10, R5 ;  /* 0x00000010ff032819 */ /* 0x000fe20000011605 */
[----:B------:R-:W-:Y:S01]  /*1d80*/  VOTEU.ANY UP0, P2 ;  /* 0x0000000000ff7886 */ /* 0x000fe20001000100 */
[----:B------:R-:W-:Y:S02]  /*1d90*/  @P2 MOV R13, R4 ;  /* 0x00000004000d2202 */ /* 0x000fe40000000f00 */
[----:B------:R-:W-:Y:S02]  /*1da0*/  @P2 R2UR.BROADCAST UR8, R3 ;  /* 0x00000000030822ca */ /* 0x000fe400008e0000 */
[----:B------:R-:W-:-:S11]  /*1db0*/  @P2 LOP3.LUT R11, R5, 0xffff, RZ, 0xc0, !PT ;  /* 0x0000ffff050b2812 */ /* 0x000fd600078ec0ff */
[----:B------:R-:W-:Y:S01]  /*1dc0*/  @UP0 UMOV UR44, UR8 ;  /* 0x00000008002c0c82 */ /* 0x000fe20008000000 */
[----:B-1----:R-:W-:Y:S05]  /*1dd0*/  @!P0 BRA `(.L_x_33) ;  /* 0x0000000000b88947 */ /* 0x002fea0003800000 */
[----:B------:R-:W4:Y:S01]  /*1de0*/  LDC.64 R4, c[0x0][0xb18] ;  /* 0x0002c600ff047b82 */ /* 0x000f220000000a00 */
[----:B------:R-:W-:-:S07]  /*1df0*/  ISETP.NE.AND P3, PT, R136, 0x1, PT ;  /* 0x000000018800780c */ /* 0x000fce0003f65270 */
[----:B------:R-:W1:Y:S08]  /*1e00*/  LDC.64 R6, c[0x0][0xb10] ;  /* 0x0002c400ff067b82 */ /* 0x000e700000000a00 */
[----:B------:R-:W2:Y:S08]  /*1e10*/  LDC R16, c[0x0][0xb20] ;  /* 0x0002c800ff107b82 */ /* 0x000eb00000000800 */
[----:B------:R-:W3:Y:S01]  /*1e20*/  LDC R18, c[0x0][0xb0c] ;  /* 0x0002c300ff127b82 */ /* 0x000ee20000000800 */
[----:B----4-:R-:W-:Y:S01]  /*1e30*/  IMAD.HI.U32 R17, R0, R5, RZ ;  /* 0x0000000500117227 */ /* 0x010fe200078e00ff */
[----:B------:R-:W-:-:S03]  /*1e40*/  ISETP.NE.AND P0, PT, R4, 0x1, PT ;  /* 0x000000010400780c */ /* 0x000fc60003f05270 */
[----:B------:R-:W-:-:S03]  /*1e50*/  IMAD.HI.U32 R5, R11, R5, RZ ;  /* 0x000000050b057227 */ /* 0x000fc600078e00ff */
[----:B------:R-:W4:Y:S01]  /*1e60*/  LDC.64 R2, c[0x0][0xb28] ;  /* 0x0002ca00ff027b82 */ /* 0x000f220000000a00 */
[----:B-1----:R-:W-:-:S04]  /*1e70*/  IMAD.HI.U32 R20, R9, R6, RZ ;  /* 0x0000000609147227 */ /* 0x002fc800078e00ff */
[----:B------:R-:W-:Y:S01]  /*1e80*/  IMAD.HI.U32 R22, R13, R6, RZ ;  /* 0x000000060d167227 */ /* 0x000fe200078e00ff */
[----:B------:R-:W-:Y:S02]  /*1e90*/  SHF.R.U32.HI R20, RZ, R7, R20 ;  /* 0x00000007ff147219 */ /* 0x000fe40000011614 */
[-C--:B--2---:R-:W-:Y:S02]  /*1ea0*/  SHF.R.U32.HI R17, RZ, R16.reuse, R17 ;  /* 0x00000010ff117219 */ /* 0x084fe40000011611 */
[----:B------:R-:W-:Y:S02]  /*1eb0*/  SHF.R.U32.HI R16, RZ, R16, R5 ;  /* 0x00000010ff107219 */ /* 0x000fe40000011605 */
[----:B------:R-:W-:Y:S02]  /*1ec0*/  SEL R17, R0, R17, !P0 ;  /* 0x0000001100117207 */ /* 0x000fe40004000000 */
[----:B------:R-:W-:Y:S02]  /*1ed0*/  SHF.R.U32.HI R22, RZ, R7, R22 ;  /* 0x00000007ff167219 */ /* 0x000fe40000011616 */
[----:B---3--:R-:W-:-:S02]  /*1ee0*/  ISETP.NE.AND P1, PT, R18, 0x1, PT ;  /* 0x000000011200780c */ /* 0x008fc40003f25270 */
[----:B------:R-:W-:Y:S02]  /*1ef0*/  SEL R5, R11, R16, !P0 ;  /* 0x000000100b057207 */ /* 0x000fe40004000000 */
[----:B------:R-:W-:Y:S02]  /*1f00*/  SEL R19, R9, R20, !P1 ;  /* 0x0000001409137207 */ /* 0x000fe40004800000 */
[----:B------:R-:W-:Y:S01]  /*1f10*/  SEL R7, R13, R22, !P1 ;  /* 0x000000160d077207 */ /* 0x000fe20004800000 */
[----:B----4-:R-:W-:-:S04]  /*1f20*/  IMAD.HI.U32 R20, R17, R2, RZ ;  /* 0x0000000211147227 */ /* 0x010fc800078e00ff */
[----:B------:R-:W-:Y:S01]  /*1f30*/  IMAD.HI.U32 R6, R19, R2, RZ ;  /* 0x0000000213067227 */ /* 0x000fe200078e00ff */
[----:B------:R-:W-:-:S04]  /*1f40*/  @P3 SHF.R.U32.HI R17, RZ, R3, R20 ;  /* 0x00000003ff113219 */ /* 0x000fc80000011614 */
        /* <DEDUP_REMOVED lines=8> */
[----:B------:R-:W-:-:S04]  /*1fd0*/  @!P0 IMAD.HI.U32 R16, R7, R2, RZ ;  /* 0x0000000207108227 */ /* 0x000fc800078e00ff */
[----:B------:R-:W-:Y:S01]  /*1fe0*/  IMAD.MOV R2, RZ, RZ, -R6 ;  /* 0x000000ffff027224 */ /* 0x000fe200078e0a06 */
[----:B------:R-:W-:-:S03]  /*1ff0*/  @!P0 SHF.R.U32.HI R16, RZ, R3, R16 ;  /* 0x00000003ff108219 */ /* 0x000fc60000011610 */
[----:B------:R-:W-:Y:S01]  /*2000*/  IMAD R2, R136, R2, R5 ;  /* 0x0000000288027224 */ /* 0x000fe200078e0205 */
[----:B------:R-:W-:Y:S02]  /*2010*/  @!P0 SEL R3, R7, R16, !P3 ;  /* 0x0000001007038207 */ /* 0x000fe40005800000 */
[----:B------:R-:W-:-:S03]  /*2020*/  IADD3 R16, PT, PT, -R5, RZ, RZ ;  /* 0x000000ff05107210 */ /* 0x000fc60007ffe1ff */
[--C-:B------:R-:W-:Y:S02]  /*2030*/  @!P0 IMAD.IADD R6, R6, 0x1, -R3.reuse ;  /* 0x0000000106068824 */ /* 0x100fe400078e0a03 */
[----:B------:R-:W-:Y:S01]  /*2040*/  @!P0 IMAD R3, R2, R19, R3 ;  /* 0x0000001302038224 */ /* 0x000fe200078e0203 */
[----:B------:R-:W-:Y:S01]  /*2050*/  IADD3 R2, PT, PT, -R7, RZ, RZ ;  /* 0x000000ff07027210 */ /* 0x000fe20007ffe1ff */
[----:B------:R-:W-:Y:S02]  /*2060*/  @!P0 IMAD R5, R136, R6, R7 ;  /* 0x0000000688058224 */ /* 0x000fe400078e0207 */
[----:B------:R-:W-:Y:S02]  /*2070*/  IMAD R11, R4, R16, R11 ;  /* 0x00000010040b7224 */ /* 0x000fe400078e020b */
[----:B------:R-:W-:Y:S02]  /*2080*/  @!P0 IMAD.MOV.U32 R7, RZ, RZ, R3 ;  /* 0x000000ffff078224 */ /* 0x000fe400078e0003 */
[----:B------:R-:W-:-:S02]  /*2090*/  IMAD R2, R18, R2, R13 ;  /* 0x0000000212027224 */ /* 0x000fc400078e020d */
[----:B------:R-:W-:Y:S02]  /*20a0*/  IMAD R11, R5, R4, R11 ;  /* 0x00000004050b7224 */ /* 0x000fe400078e020b */
[----:B------:R-:W-:Y:S02]  /*20b0*/  IMAD R13, R7, R18, R2 ;  /* 0x00000012070d7224 */ /* 0x000fe400078e0202 */
.L_x_33:
[----:B------:R-:W1:Y:S02]  /*20c0*/  LDCU UR8, c[0x0][0xb30] ;  /* 0x00016600ff0877ac */ /* 0x000e640008000800 */
[----:B-1----:R-:W-:-:S09]  /*20d0*/  UISETP.NE.AND UP0, UPT, UR8, 0x1, UPT ;  /* 0x000000010800788c */ /* 0x002fd2000bf05270 */
[----:B------:R-:W-:Y:S05]  /*20e0*/  BRA.U UP0, `(.L_x_34) ;  /* 0x0000000100407547 */ /* 0x000fea000b800000 */
[----:B------:R-:W1:Y:S08]  /*20f0*/  LDC.64 R4, c[0x0][0xb10] ;  /* 0x0002c400ff047b82 */ /* 0x000e700000000a00 */
[----:B------:R-:W2:Y:S08]  /*2100*/  LDC.64 R2, c[0x0][0xb18] ;  /* 0x0002c600ff027b82 */ /* 0x000eb00000000a00 */
[----:B------:R-:W3:Y:S08]  /*2110*/  LDC R6, c[0x0][0xb20] ;  /* 0x0002c800ff067b82 */ /* 0x000ef00000000800 */
[----:B------:R-:W4:Y:S01]  /*2120*/  LDC R16, c[0x0][0xb0c] ;  /* 0x0002c300ff107b82 */ /* 0x000f220000000800 */
[----:B-1----:R-:W-:-:S05]  /*2130*/  IMAD.HI.U32 R4, R13, R4, RZ ;  /* 0x000000040d047227 */ /* 0x002fca00078e00ff */
[----:B------:R-:W-:Y:S01]  /*2140*/  SHF.R.U32.HI R4, RZ, R5, R4 ;  /* 0x00000005ff047219 */ /* 0x000fe20000011604 */
[----:B--2---:R-:W-:Y:S01]  /*2150*/  IMAD.HI.U32 R3, R11, R3, RZ ;  /* 0x000000030b037227 */ /* 0x004fe200078e00ff */
[----:B------:R-:W-:-:S04]  /*2160*/  ISETP.NE.AND P0, PT, R2, 0x1, PT ;  /* 0x000000010200780c */ /* 0x000fc80003f05270 */
[----:B---3--:R-:W-:-:S04]  /*2170*/  SHF.R.U32.HI R6, RZ, R6, R3 ;  /* 0x00000006ff067219 */ /* 0x008fc80000011603 */
[----:B------:R-:W-:Y:S02]  /*2180*/  SEL R3, R11, R6, !P0 ;  /* 0x000000060b037207 */ /* 0x000fe40004000000 */
[----:B----4-:R-:W-:-:S04]  /*2190*/  ISETP.NE.AND P1, PT, R16, 0x1, PT ;  /* 0x000000011000780c */ /* 0x010fc80003f25270 */
[----:B------:R-:W-:-:S05]  /*21a0*/  SEL R4, R13, R4, !P1 ;  /* 0x000000040d047207 */ /* 0x000fca0004800000 */
[----:B------:R-:W-:Y:S02]  /*21b0*/  IMAD.IADD R5, R3, 0x1, -R4 ;  /* 0x0000000103057824 */ /* 0x000fe400078e0a04 */
[----:B------:R-:W-:Y:S02]  /*21c0*/  IMAD.IADD R3, R4, 0x1, -R3 ;  /* 0x0000000104037824 */ /* 0x000fe400078e0a03 */
[----:B------:R-:W-:Y:S02]  /*21d0*/  IMAD R13, R5, R16, R13 ;  /* 0x00000010050d7224 */ /* 0x000fe400078e020d */
[----:B------:R-:W-:-:S07]  /*21e0*/  IMAD R11, R3, R2, R11 ;  /* 0x00000002030b7224 */ /* 0x000fce00078e020b */
.L_x_34:
[----:B------:R-:W-:Y:S01]  /*21f0*/  VIADD R14, R14, 0x1 ;  /* 0x000000010e0e7836 */ /* 0x000fe20000000000 */
[----:B------:R-:W-:Y:S01]  /*2200*/  PLOP3.LUT P1, PT, PT, PT, PT, 0x80, 0x8 ;  /* 0x000000000008781c */ /* 0x000fe20003f2f070 */
[----:B------:R-:W-:Y:S02]  /*2210*/  IMAD.IADD R21, R13, 0x1, R192 ;  /* 0x000000010d157824 */ /* 0x000fe400078e02c0 */
[----:B------:R-:W-:Y:S01]  /*2220*/  IMAD.IADD R20, R11, 0x1, R180 ;  /* 0x000000010b147824 */ /* 0x000fe200078e02b4 */
[----:B------:R-:W-:-:S04]  /*2230*/  ISETP.NE.AND P0, PT, R14, 0x2, PT ;  /* 0x000000020e00780c */ /* 0x000fc80003f05270 */
[----:B------:R-:W-:Y:S02]  /*2240*/  SEL R3, RZ, 0x1, P0 ;  /* 0x00000001ff037807 */ /* 0x000fe40000000000 */
[----:B------:R-:W-:Y:S02]  /*2250*/  SEL R14, R14, RZ, P0 ;  /* 0x000000ff0e0e7207 */ /* 0x000fe40000000000 */
[----:B------:R-:W-:Y:S01]  /*2260*/  LOP3.LUT R12, R12, R3, RZ, 0x3c, !PT ;  /* 0x000000030c0c7212 */ /* 0x000fe200078e3cff */
[----:B------:R-:W-:Y:S06]  /*2270*/  @P2 BRA `(.L_x_35) ;  /* 0xfffffff000982947 */ /* 0x000fec000383ffff */
[----:B------:R-:W-:Y:S01]  /*2280*/  UIADD3 UR4, UPT, UPT, UR4, 0x18, URZ ;  /* 0x0000001804047890 */ /* 0x000fe2000fffe0ff */
[----:B------:R-:W-:-:S03]  /*2290*/  SHF.L.U32 R3, R15, 0x1f, RZ ;  /* 0x0000001f0f037819 */ /* 0x000fc600000006ff */
[----:B------:R-:W-:-:S09]  /*22a0*/  ULEA UR5, UR6, UR4, 0x3 ;  /* 0x0000000406057291 */ /* 0x000fd2000f8e18ff */
[----:B------:R-:W1:Y:S02]  /*22b0*/  SYNCS.PHASECHK.TRANS64.TRYWAIT P0, [UR5], R3 ;  /* 0x00000003ff0075a7 */ /* 0x000e640008001105 */
[----:B-1----:R-:W-:Y:S05]  /*22c0*/  @!P0 BRA `(.L_x_36) ;  /* 0x0000008c00108947 */ /* 0x002fea0003800000 */
.L_x_134:
[----:B------:R-:W-:-:S04]  /*22d0*/  UIADD3 UR6, UPT, UPT, UR6, 0x1, URZ ;  /* 0x0000000106067890 */ /* 0x000fc8000fffe0ff */
[----:B------:R-:W-:-:S04]  /*22e0*/  UISETP.NE.AND UP0, UPT, UR6, 0x3, UPT ;  /* 0x000000030600788c */ /* 0x000fc8000bf05270 */
[----:B------:R-:W-:Y:S02]  /*22f0*/  USEL UR7, URZ, 0x1, UP0 ;  /* 0x00000001ff077887 */ /* 0x000fe40008000000 */
[----:B------:R-:W-:-:S04]  /*2300*/  USEL UR6, UR6, URZ, UP0 ;  /* 0x000000ff06067287 */ /* 0x000fc80008000000 */
[----:B------:R-:W-:Y:S01]  /*2310*/  ULEA UR5, UR6, UR4, 0x3 ;  /* 0x0000000406057291 */ /* 0x000fe2000f8e18ff */
[----:B------:R-:W-:-:S04]  /*2320*/  LOP3.LUT R15, R15, UR7, RZ, 0x3c, !PT ;  /* 0x000000070f0f7c12 */ /* 0x000fc8000f8e3cff */
[----:B-1----:R-:W-:-:S04]  /*2330*/  SHF.L.U32 R3, R15, 0x1f, RZ ;  /* 0x0000001f0f037819 */ /* 0x002fc800000006ff */
[----:B------:R-:W1:Y:S02]  /*2340*/  SYNCS.PHASECHK.TRANS64.TRYWAIT P0, [UR5], R3 ;  /* 0x00000003ff0075a7 */ /* 0x000e640008001105 */
[----:B-1----:R-:W-:Y:S05]  /*2350*/  @!P0 BRA `(.L_x_37) ;  /* 0x0000008c00048947 */ /* 0x002fea0003800000 */
.L_x_136:
[----:B------:R-:W-:-:S04]  /*2360*/  UIADD3 UR6, UPT, UPT, UR6, 0x1, URZ ;  /* 0x0000000106067890 */ /* 0x000fc8000fffe0ff */
[----:B------:R-:W-:-:S04]  /*2370*/  UISETP.NE.AND UP0, UPT, UR6, 0x3, UPT ;  /* 0x000000030600788c */ /* 0x000fc8000bf05270 */
[----:B------:R-:W-:Y:S02]  /*2380*/  USEL UR5, URZ, 0x1, UP0 ;  /* 0x00000001ff057887 */ /* 0x000fe40008000000 */
[----:B------:R-:W-:-:S04]  /*2390*/  USEL UR6, UR6, URZ, UP0 ;  /* 0x000000ff06067287 */ /* 0x000fc80008000000 */
[----:B------:R-:W-:Y:S01]  /*23a0*/  ULEA UR6, UR6, UR4, 0x3 ;  /* 0x0000000406067291 */ /* 0x000fe2000f8e18ff */
[----:B-1----:R-:W-:-:S04]  /*23b0*/  LOP3.LUT R3, R15, UR5, RZ, 0x3c, !PT ;  /* 0x000000050f037c12 */ /* 0x002fc8000f8e3cff */
[----:B------:R-:W-:Y:S01]  /*23c0*/  SHF.L.U32 R3, R3, 0x1f, RZ ;  /* 0x0000001f03037819 */ /* 0x000fe200000006ff */
[----:B----4-:R-:W-:-:S07]  /*23d0*/  IMAD.U32 R0, RZ, RZ, UR6 ;  /* 0x00000006ff007e24 */ /* 0x010fce000f8e00ff */
.L_x_38:
[----:B-1----:R1:W2:Y:S02]  /*23e0*/  SYNCS.PHASECHK.TRANS64.TRYWAIT P0, [R0+URZ], R3 ;  /* 0x00000003000075a7 */ /* 0x0022a400080011ff */
[----:B--2---:R-:W-:Y:S05]  /*23f0*/  @!P0 NANOSLEEP.SYNCS 0x989680 ;  /* 0x009896800000895d */ /* 0x004fea0003900000 */
[----:B------:R-:W2:Y:S02]  /*2400*/  @!P0 SYNCS.PHASECHK.TRANS64 P0, [R0+URZ], R3 ;  /* 0x00000003000085a7 */ /* 0x000ea400080010ff */
[----:B--2---:R-:W-:Y:S05]  /*2410*/  @P0 EXIT ;  /* 0x000000000000094d */ /* 0x004fea0003800000 */
[----:B------:R-:W-:Y:S05]  /*2420*/  BRA `(.L_x_38) ;  /* 0xfffffffc00ec7947 */ /* 0x000fea000383ffff */
.L_x_17:
[----:B------:R-:W-:-:S04]  /*2430*/  UISETP.NE.AND UP0, UPT, UR45, URZ, UPT ;  /* 0x000000ff2d00728c */ /* 0x000fc8000bf05270 */
[----:B------:R-:W-:-:S09]  /*2440*/  UISETP.NE.OR UP0, UPT, UR8, 0x1, UP0 ;  /* 0x000000010800788c */ /* 0x000fd20008705670 */
[----:B------:R-:W-:Y:S05]  /*2450*/  BRA.U UP0, `(.L_x_39) ;  /* 0x0000000500487547 */ /* 0x000fea000b800000 */
[----:B------:R-:W-:Y:S01]  /*2460*/  ISETP.NE.AND P2, PT, R2, RZ, PT ;  /* 0x000000ff0200720c */ /* 0x000fe20003f45270 */
[----:B------:R-:W-:Y:S01]  /*2470*/  IMAD.MOV.U32 R12, RZ, RZ, 0x1 ;  /* 0x00000001ff0c7424 */ /* 0x000fe200078e00ff */
[----:B------:R-:W-:Y:S02]  /*2480*/  CS2R R10, SRZ ;  /* 0x00000000000a7805 */ /* 0x000fe4000001ff00 */
[----:B------:R-:W-:Y:S01]  /*2490*/  CS2R R8, SRZ ;  /* 0x0000000000087805 */ /* 0x000fe2000001ff00 */
[----:B------:R-:W-:Y:S01]  /*24a0*/  UMOV UR4, 0x400 ;  /* 0x0000040000047882 */ /* 0x000fe20000000000 */
[----:B------:R-:W-:Y:S01]  /*24b0*/  UMOV UR6, URZ ;  /* 0x000000ff00067c82 */ /* 0x000fe20008000000 */
[----:B------:R-:W-:-:S12]  /*24c0*/  ULEA UR45, UR45, UR4, 0x18 ;  /* 0x000000042d2d7291 */ /* 0x000fd8000f8ec0ff */
.L_x_43:
[----:B------:R-:W-:Y:S02]  /*24d0*/  LEA R0, R8, UR45, 0x3 ;  /* 0x0000002d08007c11 */ /* 0x000fe4000f8e18ff */
[----:B------:R-:W-:-:S03]  /*24e0*/  SHF.L.U32 R5, R9, 0x1f, RZ ;  /* 0x0000001f09057819 */ /* 0x000fc600000006ff */
[----:B------:R-:W-:Y:S01]  /*24f0*/  VIADD R4, R0, 0xd0 ;  /* 0x000000d000047836 */ /* 0x000fe20000000000 */
[----:B------:R-:W1:Y:S02]  /*2500*/  SYNCS.PHASECHK.TRANS64.TRYWAIT P0, [R0+URZ+0xc0], R5 ;  /* 0x0000c005000075a7 */ /* 0x000e6400080011ff */
[----:B-1----:R-:W-:Y:S05]  /*2510*/  @!P0 BRA `(.L_x_40) ;  /* 0x0000008800ac8947 */ /* 0x002fea0003800000 */
.L_x_137:
[----:B------:R-:W-:Y:S01]  /*2520*/  ULEA UR5, UR6, UR45, 0x3 ;  /* 0x0000002d06057291 */ /* 0x000fe2000f8e18ff */
[----:B------:R-:W-:Y:S02]  /*2530*/  PRMT R4, RZ, 0x654, R4 ;  /* 0x00000654ff047816 */ /* 0x000fe40000000004 */
[----:B-1----:R-:W-:Y:S01]  /*2540*/  SHF.L.U32 R5, R12, 0x1f, RZ ;  /* 0x0000001f0c057819 */ /* 0x002fe200000006ff */
[----:B------:R-:W-:Y:S01]  /*2550*/  UIADD3 UR4, UPT, UPT, UR5, 0x80, URZ ;  /* 0x0000008005047890 */ /* 0x000fe2000fffe0ff */
[----:B------:R1:W-:Y:S05]  /*2560*/  SYNCS.ARRIVE.TRANS64.RED.A1T0 RZ, [R4+URZ], RZ ;  /* 0x000000ff04ff79a7 */ /* 0x0003ea00081004ff */
[----:B------:R-:W-:Y:S01]  /*2570*/  IMAD.U32 R7, RZ, RZ, UR4 ;  /* 0x00000004ff077e24 */ /* 0x000fe2000f8e00ff */
[----:B------:R-:W2:Y:S04]  /*2580*/  SYNCS.PHASECHK.TRANS64.TRYWAIT P0, [UR5+0x90], R5 ;  /* 0x00009005ff0075a7 */ /* 0x000ea80008001105 */
[----:B------:R-:W-:Y:S01]  /*2590*/  PRMT R6, R2, 0x654, R7 ;  /* 0x0000065402067816 */ /* 0x000fe20000000007 */
[----:B-1----:R-:W-:Y:S01]  /*25a0*/  @!P2 IMAD.MOV.U32 R4, RZ, RZ, 0x10 ;  /* 0x00000010ff04a424 */ /* 0x002fe200078e00ff */
[----:B--2---:R-:W-:Y:S06]  /*25b0*/  @!P0 BRA `(.L_x_41) ;  /* 0x0000008800988947 */ /* 0x004fec0003800000 */
.L_x_139:
[----:B------:R-:W-:Y:S01]  /*25c0*/  ULEA UR4, UR6, UR45, 0x4 ;  /* 0x0000002d06047291 */ /* 0x000fe2000f8e20ff */
[----:B------:R-:W-:Y:S01]  /*25d0*/  SEL R3, R6, R3, !P2 ;  /* 0x0000000306037207 */ /* 0x000fe20005000000 */
[----:B------:R-:W-:Y:S01]  /*25e0*/  UIADD3 UR5, UPT, UPT, UR5, 0x80, URZ ;  /* 0x0000008005057890 */ /* 0x000fe2000fffe0ff */
[----:B-1----:R-:W-:Y:S01]  /*25f0*/  LEA R0, R11, UR45, 0x3 ;  /* 0x0000002d0b007c11 */ /* 0x002fe2000f8e18ff */
[----:B------:R-:W-:Y:S01]  /*2600*/  UIADD3 UR4, UPT, UPT, UR4, 0xf0, URZ ;  /* 0x000000f004047890 */ /* 0x000fe2000fffe0ff */
[----:B------:R-:W-:Y:S01]  /*2610*/  SHF.L.U32 R5, R10, 0x1f, RZ ;  /* 0x0000001f0a057819 */ /* 0x000fe200000006ff */
[----:B------:R1:W-:Y:S01]  /*2620*/  @!P2 SYNCS.ARRIVE.TRANS64.RED RZ, [R3+URZ], R4 ;  /* 0x0000000403ffa9a7 */ /* 0x0003e200080004ff */
[----:B------:R-:W-:Y:S01]  /*2630*/  UIADD3 UR6, UPT, UPT, UR6, 0x1, URZ ;  /* 0x0000000106067890 */ /* 0x000fe2000fffe0ff */
[----:B------:R-:W-:-:S03]  /*2640*/  VIADD R8, R8, 0x1 ;  /* 0x0000000108087836 */ /* 0x000fc60000000000 */
[----:B------:R-:W-:Y:S02]  /*2650*/  UISETP.NE.AND UP0, UPT, UR6, 0x2, UPT ;  /* 0x000000020600788c */ /* 0x000fe4000bf05270 */
[----:B------:R-:W-:Y:S06]  /*2660*/  UGETNEXTWORKID.BROADCAST [UR4], [UR5] ;  /* 0x00000000040073ca */ /* 0x000fec0008000100 */
[----:B------:R-:W-:Y:S01]  /*2670*/  USEL UR4, URZ, 0x1, UP0 ;  /* 0x00000001ff047887 */ /* 0x000fe20008000000 */
[----:B------:R-:W-:Y:S01]  /*2680*/  ISETP.NE.AND P0, PT, R8, 0x2, PT ;  /* 0x000000020800780c */ /* 0x000fe20003f05270 */
[----:B------:R-:W-:Y:S01]  /*2690*/  USEL UR6, UR6, URZ, UP0 ;  /* 0x000000ff06067287 */ /* 0x000fe20008000000 */
[----:B------:R-:W2:Y:S03]  /*26a0*/  SYNCS.PHASECHK.TRANS64.TRYWAIT P1, [R0+URZ+0x80], R5 ;  /* 0x00008005000075a7 */ /* 0x000ea600080211ff */
[----:B------:R-:W-:Y:S01]  /*26b0*/  LOP3.LUT R12, R12, UR4, RZ, 0x3c, !PT ;  /* 0x000000040c0c7c12 */ /* 0x000fe2000f8e3cff */
[----:B-12---:R-:W-:Y:S07]  /*26c0*/  @!P1 BRA `(.L_x_42) ;  /* 0x00000088006c9947 */ /* 0x006fee0003800000 */
.L_x_140:
[C---:B------:R-:W-:Y:S01]  /*26d0*/  LEA R4, R11.reuse, UR45, 0x4 ;  /* 0x0000002d0b047c11 */ /* 0x040fe2000f8e20ff */
[----:B-1----:R-:W-:Y:S01]  /*26e0*/  VIADD R0, R0, 0x90 ;  /* 0x0000009000007836 */ /* 0x002fe20000000000 */
[----:B------:R-:W-:Y:S01]  /*26f0*/  SEL R8, R8, RZ, P0 ;  /* 0x000000ff08087207 */ /* 0x000fe20000000000 */
[----:B------:R-:W-:-:S03]  /*2700*/  VIADD R11, R11, 0x1 ;  /* 0x000000010b0b7836 */ /* 0x000fc60000000000 */
[----:B------:R-:W1:Y:S01]  /*2710*/  LDS.128 R4, [R4+0xf0] ;  /* 0x0000f00004047984 */ /* 0x000e620000000c00 */
[----:B------:R-:W-:Y:S02]  /*2720*/  PRMT R0, RZ, 0x654, R0 ;  /* 0x00000654ff007816 */ /* 0x000fe40000000000 */
[C---:B------:R-:W-:Y:S01]  /*2730*/  ISETP.NE.AND P1, PT, R11.reuse, 0x2, PT ;  /* 0x000000020b00780c */ /* 0x040fe20003f25270 */
[----:B------:R-:W-:Y:S01]  /*2740*/  @!PT LDS RZ, [RZ] ;  /* 0x00000000fffff984 */ /* 0x000fe20000000800 */
[----:B------:R-:W-:Y:S01]  /*2750*/  @!PT LDS RZ, [RZ] ;  /* 0x00000000fffff984 */ /* 0x000fe20000000800 */
[----:B------:R-:W-:Y:S01]  /*2760*/  @!PT LDS RZ, [RZ] ;  /* 0x00000000fffff984 */ /* 0x000fe20000000800 */
[----:B------:R-:W-:Y:S01]  /*2770*/  @!PT LDS RZ, [RZ] ;  /* 0x00000000fffff984 */ /* 0x000fe20000000800 */
[----:B------:R2:W-:Y:S06]  /*2780*/  MEMBAR.ALL.CTA ;  /* 0x0000000000007992 */ /* 0x0005ec0000008000 */
[----:B--2---:R-:W2:Y:S01]  /*2790*/  FENCE.VIEW.ASYNC.S ;  /* 0x00000000000073c6 */ /* 0x004ea20000000000 */
[----:B------:R-:W-:Y:S01]  /*27a0*/  SEL R11, R11, RZ, P1 ;  /* 0x000000ff0b0b7207 */ /* 0x000fe20000800000 */
[----:B--2---:R2:W-:Y:S01]  /*27b0*/  SYNCS.ARRIVE.TRANS64.RED.A1T0 RZ, [R0+URZ], RZ ;  /* 0x000000ff00ff79a7 */ /* 0x0045e200081004ff */
[----:B-1----:R-:W-:-:S02]  /*27c0*/  LOP3.LUT P3, RZ, R6, 0x1, RZ, 0xc0, !PT ;  /* 0x0000000106ff7812 */ /* 0x002fc4000786c0ff */
[----:B------:R-:W-:-:S04]  /*27d0*/  SEL R5, RZ, 0x1, P1 ;  /* 0x00000001ff057807 */ /* 0x000fc80000800000 */
[----:B------:R-:W-:Y:S02]  /*27e0*/  LOP3.LUT R10, R10, R5, RZ, 0x3c, !PT ;  /* 0x000000050a0a7212 */ /* 0x000fe400078e3cff */
[----:B--2---:R-:W-:-:S04]  /*27f0*/  SEL R0, RZ, 0x1, P0 ;  /* 0x00000001ff007807 */ /* 0x004fc80000000000 */
[----:B------:R-:W-:Y:S01]  /*2800*/  LOP3.LUT R9, R9, R0, RZ, 0x3c, !PT ;  /* 0x0000000009097212 */ /* 0x000fe200078e3cff */
[----:B------:R-:W-:Y:S06]  /*2810*/  @P3 BRA `(.L_x_43) ;  /* 0xfffffffc002c3947 */ /* 0x000fec000383ffff */
[----:B------:R-:W-:Y:S01]  /*2820*/  ULEA UR5, UR6, UR45, 0x3 ;  /* 0x0000002d06057291 */ /* 0x000fe2000f8e18ff */
[----:B------:R-:W-:-:S08]  /*2830*/  SHF.L.U32 R3, R12, 0x1f, RZ ;  /* 0x0000001f0c037819 */ /* 0x000fd000000006ff */
[----:B------:R-:W1:Y:S02]  /*2840*/  SYNCS.PHASECHK.TRANS64 P0, [UR5+0x90], R3 ;  /* 0x00009003ff0075a7 */ /* 0x000e640008001005 */
[----:B-1----:R-:W-:Y:S05]  /*2850*/  @P0 BRA `(.L_x_44) ;  /* 0x0000000000080947 */ /* 0x002fea0003800000 */
[----:B------:R-:W1:Y:S02]  /*2860*/  SYNCS.PHASECHK.TRANS64.TRYWAIT P0, [UR5+0x90], R3 ;  /* 0x00009003ff0075a7 */ /* 0x000e640008001105 */
[----:B-1----:R-:W-:Y:S05]  /*2870*/  @!P0 BRA `(.L_x_45) ;  /* 0x0000008800148947 */ /* 0x002fea0003800000 */
.L_x_44:
[----:B------:R-:W-:-:S04]  /*2880*/  UIADD3 UR4, UPT, UPT, UR6, 0x1, URZ ;  /* 0x0000000106047890 */ /* 0x000fc8000fffe0ff */
[----:B------:R-:W-:-:S04]  /*2890*/  UISETP.NE.AND UP0, UPT, UR4, 0x2, UPT ;  /* 0x000000020400788c */ /* 0x000fc8000bf05270 */
[----:B------:R-:W-:Y:S02]  /*28a0*/  USEL UR7, URZ, 0x1, UP0 ;  /* 0x00000001ff077887 */ /* 0x000fe40008000000 */
[----:B------:R-:W-:-:S04]  /*28b0*/  USEL UR4, UR4, URZ, UP0 ;  /* 0x000000ff04047287 */ /* 0x000fc80008000000 */
[----:B------:R-:W-:Y:S01]  /*28c0*/  ULEA UR4, UR4, UR45, 0x3 ;  /* 0x0000002d04047291 */ /* 0x000fe2000f8e18ff */
[----:B-1----:R-:W-:-:S04]  /*28d0*/  LOP3.LUT R3, R12, UR7, RZ, 0x3c, !PT ;  /* 0x000000070c037c12 */ /* 0x002fc8000f8e3cff */
[----:B------:R-:W-:-:S04]  /*28e0*/  SHF.L.U32 R0, R3, 0x1f, RZ ;  /* 0x0000001f03007819 */ /* 0x000fc800000006ff */
[----:B------:R-:W1:Y:S02]  /*28f0*/  SYNCS.PHASECHK.TRANS64 P0, [UR4+0x90], R0 ;  /* 0x00009000ff0075a7 */ /* 0x000e640008001004 */
[----:B-1----:R-:W-:Y:S05]  /*2900*/  @P0 EXIT ;  /* 0x000000000000094d */ /* 0x002fea0003800000 */
[----:B------:R-:W-:Y:S02]  /*2910*/  SHF.L.U32 R3, R3, 0x1f, RZ ;  /* 0x0000001f03037819 */ /* 0x000fe400000006ff */
[----:B------:R-:W-:-:S07]  /*2920*/  MOV R0, UR4 ;  /* 0x0000000400007c02 */ /* 0x000fce0008000f00 */
.L_x_46:
[----:B-1----:R1:W2:Y:S02]  /*2930*/  SYNCS.PHASECHK.TRANS64.TRYWAIT P0, [R0+URZ+0x90], R3 ;  /* 0x00009003000075a7 */ /* 0x0022a400080011ff */
[----:B--2---:R-:W-:Y:S05]  /*2940*/  @!P0 NANOSLEEP.SYNCS 0x989680 ;  /* 0x009896800000895d */ /* 0x004fea0003900000 */
[----:B------:R-:W2:Y:S02]  /*2950*/  @!P0 SYNCS.PHASECHK.TRANS64 P0, [R0+URZ+0x90], R3 ;  /* 0x00009003000085a7 */ /* 0x000ea400080010ff */
[----:B--2---:R-:W-:Y:S05]  /*2960*/  @P0 EXIT ;  /* 0x000000000000094d */ /* 0x004fea0003800000 */
[----:B------:R-:W-:Y:S05]  /*2970*/  BRA `(.L_x_46) ;  /* 0xfffffffc00ec7947 */ /* 0x000fea000383ffff */
.L_x_39:
[----:B------:R-:W-:-:S09]  /*2980*/  UISETP.NE.AND UP0, UPT, UR8, URZ, UPT ;  /* 0x000000ff0800728c */ /* 0x000fd2000bf05270 */
[----:B------:R-:W-:Y:S05]  /*2990*/  BRA.U UP0, `(.L_x_47) ;  /* 0x0000000d006c7547 */ /* 0x000fea000b800000 */
[----:B------:R-:W-:Y:S01]  /*29a0*/  UMOV UR4, 0x40 ;  /* 0x0000004000047882 */ /* 0x000fe20000000000 */
[----:B------:R-:W-:Y:S01]  /*29b0*/  NOP ;  /* 0x0000000000007918 */ /* 0x000fe20000000000 */
[----:B------:R-:W-:Y:S01]  /*29c0*/  ULEA UR4, UR45, UR4, 0x18 ;  /* 0x000000042d047291 */ /* 0x000fe2000f8ec0ff */
[----:B------:R-:W-:Y:S02]  /*29d0*/  UMOV UR5, 0x400 ;  /* 0x0000040000057882 */ /* 0x000fe40000000000 */
[----:B------:R-:W-:-:S06]  /*29e0*/  ULEA UR45, UR45, UR5, 0x18 ;  /* 0x000000052d2d7291 */ /* 0x000fcc000f8ec0ff */
[----:B------:R-:W1:Y:S02]  /*29f0*/  LDS.U8 R0, [UR4+0x1c] ;  /* 0x00001c04ff007984 */ /* 0x000e640008000000 */
[----:B-1----:R-:W-:-:S13]  /*2a00*/  ISETP.NE.AND P0, PT, R0, RZ, PT ;  /* 0x000000ff0000720c */ /* 0x002fda0003f05270 */
[----:B------:R-:W-:Y:S05]  /*2a10*/  @P0 BRA `(.L_x_48) ;  /* 0x0000000000580947 */ /* 0x000fea0003800000 */
[----:B------:R-:W-:-:S13]  /*2a20*/  ELECT P0, URZ, PT ;  /* 0x0000000000ff782f */ /* 0x000fda0003800000 */
[----:B------:R-:W-:Y:S05]  /*2a30*/  @!P0 BRA `(.L_x_49) ;  /* 0x0000000000608947 */ /* 0x000fea0003800000 */
[----:B------:R-:W-:Y:S01]  /*2a40*/  UMOV UR5, 0x10 ;  /* 0x0000001000057882 */ /* 0x000fe20000000000 */
[----:B------:R-:W-:Y:S01]  /*2a50*/  HFMA2 R0, -RZ, RZ, 0, 5.9604644775390625e-08 ;  /* 0x00000001ff007431 */ /* 0x000fe200000001ff */
[----:B------:R-:W-:-:S03]  /*2a60*/  MOV R2, 0xffff ;  /* 0x0000ffff00027802 */ /* 0x000fc60000000f00 */
[----:B------:R-:W-:Y:S04]  /*2a70*/  DEPBAR.LE SB1, 0x36 ;  /* 0x00009d800000791a */ /* 0x000fe80000000000 */
[----:B------:R-:W1:Y:S02]  /*2a80*/  UTCATOMSWS.FIND_AND_SET.ALIGN UP0, UR5, UR5 ;  /* 0x00000005000575e3 */ /* 0x000e640008000800 */
[----:B-1----:R-:W-:Y:S01]  /*2a90*/  MOV R3, UR5 ;  /* 0x0000000500037c02 */ /* 0x002fe20008000f00 */
[----:B------:R-:W-:Y:S06]  /*2aa0*/  BRA.U UP0, `(.L_x_50) ;  /* 0x0000000100187547 */ /* 0x000fec000b800000 */
.L_x_51:
[----:B------:R-:W-:Y:S05]  /*2ab0*/  NANOSLEEP 0x64 ;  /* 0x000000640000795d */ /* 0x000fea0003800000 */
[----:B------:R-:W-:-:S05]  /*2ac0*/  UMOV UR5, 0x10 ;  /* 0x0000001000057882 */ /* 0x000fca0000000000 */
[----:B------:R-:W-:Y:S04]  /*2ad0*/  DEPBAR.LE SB1, 0x36 ;  /* 0x00009d800000791a */ /* 0x000fe80000000000 */
[----:B------:R-:W1:Y:S02]  /*2ae0*/  UTCATOMSWS.FIND_AND_SET.ALIGN UP0, UR5, UR5 ;  /* 0x00000005000575e3 */ /* 0x000e640008000800 */
[----:B-1----:R-:W-:Y:S01]  /*2af0*/  MOV R3, UR5 ;  /* 0x0000000500037c02 */ /* 0x002fe20008000f00 */
[----:B------:R-:W-:Y:S05]  /*2b00*/  BRA.U !UP0, `(.L_x_51) ;  /* 0xfffffffd08e87547 */ /* 0x000fea000b83ffff */
.L_x_50:
[-C--:B------:R-:W-:Y:S02]  /*2b10*/  SHF.L.U32 R2, R2, R3.reuse, RZ ;  /* 0x0000000302027219 */ /* 0x080fe400000006ff */
[----:B------:R-:W-:Y:S01]  /*2b20*/  SHF.L.U32 R0, R0, R3, RZ ;  /* 0x0000000300007219 */ /* 0x000fe200000006ff */
[----:B------:R-:W-:Y:S02]  /*2b30*/  IMAD.SHL.U32 R3, R3, 0x20, RZ ;  /* 0x0000002003037824 */ /* 0x000fe400078e00ff */
[----:B------:R1:W-:Y:S04]  /*2b40*/  ATOMS.OR RZ, [UR4+0x14], R2 ;  /* 0x00001402ffff798c */ /* 0x0003e8000b000004 */
[----:B------:R1:W-:Y:S04]  /*2b50*/  ATOMS.OR RZ, [UR4+0x18], R0 ;  /* 0x00001800ffff798c */ /* 0x0003e8000b000004 */
[----:B------:R1:W-:Y:S01]  /*2b60*/  STS [UR45+0x110], R3 ;  /* 0x00011003ff007988 */ /* 0x0003e2000800082d */
[----:B------:R-:W-:Y:S05]  /*2b70*/  BRA `(.L_x_49) ;  /* 0x0000000000107947 */ /* 0x000fea0003800000 */
.L_x_48:
[----:B------:R-:W-:Y:S02]  /*2b80*/  MOV R0, 0xffffffff ;  /* 0xffffffff00007802 */ /* 0x000fe40000000f00 */
[----:B------:R-:W-:-:S03]  /*2b90*/  MOV R2, 0x2bc0 ;  /* 0x00002bc000027802 */ /* 0x000fc60000000f00 */
[----:B------:R1:W-:Y:S04]  /*2ba0*/  STS [UR45+0x110], R0 ;  /* 0x00011000ff007988 */ /* 0x0003e8000800082d */
[----:B-1-3-5:R-:W-:Y:S05]  /*2bb0*/  CALL.REL.NOINC `($__internal_1_$__cuda_sm10x_tcgen05_guardrail_trap_phase_invalid_during_alloc) ;  /* 0x0000008c002c7944 */ /* 0x02afea0003c00000 */
.L_x_49:
[----:B------:R-:W-:Y:S05]  /*2bc0*/  WARPSYNC.ALL ;  /* 0x0000000000007948 */ /* 0x000fea0003800000 */
[----:B------:R-:W2:Y:S01]  /*2bd0*/  S2UR UR5, SR_CgaCtaId ;  /* 0x00000000000579c3 */ /* 0x000ea20000008800 */
[----:B------:R-:W-:Y:S01]  /*2be0*/  UMOV UR4, 0x400 ;  /* 0x0000040000047882 */ /* 0x000fe20000000000 */
[----:B------:R-:W-:-:S06]  /*2bf0*/  NOP ;  /* 0x0000000000007918 */ /* 0x000fcc0000000000 */
[----:B------:R-:W-:Y:S06]  /*2c00*/  BAR.ARV 0x6, 0xa0 ;  /* 0x0182800000007b1d */ /* 0x000fec0000002000 */
[----:B------:R-:W4:Y:S01]  /*2c10*/  LDCU UR7, c[0x0][0x38c] ;  /* 0x00007180ff0777ac */ /* 0x000f220008000800 */
[----:B------:R-:W-:Y:S01]  /*2c20*/  IMAD.MOV.U32 R11, RZ, RZ, 0x1 ;  /* 0x00000001ff0b7424 */ /* 0x000fe200078e00ff */
[----:B------:R-:W-:Y:S01]  /*2c30*/  CS2R R8, SRZ ;  /* 0x0000000000087805 */ /* 0x000fe2000001ff00 */
[----:B------:R-:W-:Y:S01]  /*2c40*/  IMAD.MOV.U32 R10, RZ, RZ, RZ ;  /* 0x000000ffff0a7224 */ /* 0x000fe200078e00ff */
[----:B------:R-:W3:Y:S01]  /*2c50*/  LDCU UR6, c[0x0][0x38c] ;  /* 0x00007180ff0677ac */ /* 0x000ee20008000800 */
[----:B------:R-:W-:Y:S01]  /*2c60*/  UMOV UR15, URZ ;  /* 0x000000ff000f7c82 */ /* 0x000fe20008000000 */
[----:B------:R-:W-:Y:S01]  /*2c70*/  UMOV UR14, URZ ;  /* 0x000000ff000e7c82 */ /* 0x000fe20008000000 */
[----:B--2---:R-:W-:Y:S01]  /*2c80*/  ULEA UR5, UR5, UR4, 0x18 ;  /* 0x0000000405057291 */ /* 0x004fe2000f8ec0ff */
[----:B------:R-:W-:Y:S01]  /*2c90*/  UMOV UR24, 0x0 ;  /* 0x0000000000187882 */ /* 0x000fe20000000000 */
[----:B------:R-:W-:-:S02]  /*2ca0*/  UMOV UR25, 0x8400010 ;  /* 0x0840001000197882 */ /* 0x000fc40000000000 */
[----:B------:R-:W-:Y:S02]  /*2cb0*/  UIADD3 UR10, UPT, UPT, UR5, 0x10800, URZ ;  /* 0x00010800050a7890 */ /* 0x000fe4000fffe0ff */
[----:B------:R-:W-:Y:S02]  /*2cc0*/  UIADD3 UR11, UPT, UPT, UR5, 0x1c800, URZ ;  /* 0x0001c800050b7890 */ /* 0x000fe4000fffe0ff */
[----:B----4-:R-:W-:Y:S01]  /*2cd0*/  UIADD3 UR7, UPT, UPT, UR7, 0x3f, URZ ;  /* 0x0000003f07077890 */ /* 0x010fe2000fffe0ff */
[----:B-1----:R-:W1:Y:S01]  /*2ce0*/  LDS R0, [UR5+0x110] ;  /* 0x00011005ff007984 */ /* 0x002e620008000800 */
[----:B------:R-:W-:Y:S02]  /*2cf0*/  USHF.R.U32.HI UR10, URZ, 0x4, UR10 ;  /* 0x00000004ff0a7899 */ /* 0x000fe4000801160a */
[----:B------:R-:W-:Y:S02]  /*2d00*/  USHF.R.S32.HI UR4, URZ, 0x1f, UR7 ;  /* 0x0000001fff047899 */ /* 0x000fe40008011407 */
[----:B------:R-:W-:-:S02]  /*2d10*/  USHF.R.U32.HI UR11, URZ, 0x4, UR11 ;  /* 0x00000004ff0b7899 */ /* 0x000fc4000801160b */
[----:B------:R-:W-:Y:S02]  /*2d20*/  ULEA.HI UR4, UR4, UR7, URZ, 0x6 ;  /* 0x0000000704047291 */ /* 0x000fe4000f8f30ff */
[----:B------:R-:W-:Y:S02]  /*2d30*/  ULOP3.LUT UR10, UR10, 0x3fff, URZ, 0xc0, !UPT ;  /* 0x00003fff0a0a7892 */ /* 0x000fe4000f8ec0ff */
[----:B------:R-:W-:Y:S02]  /*2d40*/  USHF.R.S32.HI UR4, URZ, 0x6, UR4 ;  /* 0x00000006ff047899 */ /* 0x000fe40008011404 */
[----:B------:R-:W-:Y:S02]  /*2d50*/  ULOP3.LUT UR11, UR11, 0x3fff, URZ, 0xc0, !UPT ;  /* 0x00003fff0b0b7892 */ /* 0x000fe4000f8ec0ff */
[----:B------:R-:W-:Y:S01]  /*2d60*/  UISETP.LT.AND UP0, UPT, UR4, 0x1, UPT ;  /* 0x000000010400788c */ /* 0x000fe2000bf01270 */
[----:B------:R-:W-:Y:S01]  /*2d70*/  UMOV UR22, 0x0 ;  /* 0x0000000000167882 */ /* 0x000fe20000000000 */
[----:B------:R-:W-:-:S02]  /*2d80*/  UMOV UR23, 0x8400010 ;  /* 0x0840001000177882 */ /* 0x000fc40000000000 */
[----:B------:R-:W-:Y:S02]  /*2d90*/  USEL UR9, UR4, 0x1, !UP0 ;  /* 0x0000000104097887 */ /* 0x000fe4000c000000 */
[----:B------:R-:W-:Y:S02]  /*2da0*/  ULOP3.LUT UR10, UR10, 0x10000, URZ, 0xfc, !UPT ;  /* 0x000100000a0a7892 */ /* 0x000fe4000f8efcff */
[----:B------:R-:W-:Y:S02]  /*2db0*/  ULOP3.LUT UR11, UR11, 0x10000, URZ, 0xfc, !UPT ;  /* 0x000100000b0b7892 */ /* 0x000fe4000f8efcff */
[----:B------:R-:W-:Y:S02]  /*2dc0*/  UIADD3 UR9, UPT, UPT, -UR9, URZ, URZ ;  /* 0x000000ff09097290 */ /* 0x000fe4000fffe1ff */
[----:B---3--:R-:W-:Y:S01]  /*2dd0*/  UISETP.GE.AND UP3, UPT, UR6, 0x1, UPT ;  /* 0x000000010600788c */ /* 0x008fe2000bf66270 */
[----:B------:R-:W-:Y:S01]  /*2de0*/  UMOV UR20, 0x0 ;  /* 0x0000000000147882 */ /* 0x000fe20000000000 */
[----:B------:R-:W-:Y:S01]  /*2df0*/  UMOV UR21, 0x8400010 ;  /* 0x0840001000157882 */ /* 0x000fe20000000000 */
[----:B------:R-:W-:Y:S01]  /*2e00*/  UMOV UR18, 0x0 ;  /* 0x0000000000127882 */ /* 0x000fe20000000000 */
[----:B------:R-:W-:Y:S01]  /*2e10*/  UMOV UR19, 0x8400010 ;  /* 0x0840001000137882 */ /* 0x000fe20000000000 */
[----:B-1----:R-:W-:-:S15]  /*2e20*/  R2UR UR16, R0 ;  /* 0x00000000001072ca */ /* 0x002fde00000e0000 */
.L_x_58:
[----:B------:R-:W-:Y:S02]  /*2e30*/  LEA R0, R10, UR5, 0x3 ;  /* 0x000000050a007c11 */ /* 0x000fe4000f8e18ff */
[----:B------:R-:W-:Y:S02]  /*2e40*/  SHF.L.U32 R5, R9, 0x1f, RZ ;  /* 0x0000001f09057819 */ /* 0x000fe400000006ff */
[----:B------:R-:W-:Y:S01]  /*2e50*/  PLOP3.LUT P0, PT, PT, PT, UP3, 0x80, 0x8 ;  /* 0x000000000008781c */ /* 0x000fe20003f0f038 */
[----:B------:R-:W-:Y:S01]  /*2e60*/  VIADD R3, R0, 0x90 ;  /* 0x0000009000037836 */ /* 0x000fe20000000000 */
[----:B-1----:R-:W1:Y:S02]  /*2e70*/  SYNCS.PHASECHK.TRANS64.TRYWAIT P1, [R0+URZ+0x80], R5 ;  /* 0x00008005000075a7 */ /* 0x002e6400080211ff */
[----:B-1-3--:R-:W-:Y:S09]  /*2e80*/  @!P1 BRA `(.L_x_52) ;  /* 0x0000008000a89947 */ /* 0x00aff20003800000 */
.L_x_142:
[----:B------:R-:W-:Y:S01]  /*2e90*/  LEA R4, R10, UR5, 0x4 ;  /* 0x000000050a047c11 */ /* 0x000fe2000f8e20ff */
[----:B------:R-:W-:Y:S01]  /*2ea0*/  @UP3 ULEA UR6, UR14, UR5, 0x3 ;  /* 0x000000050e063291 */ /* 0x000fe2000f8e18ff */
[----:B------:R-:W-:Y:S01]  /*2eb0*/  PLOP3.LUT P2, PT, PT, PT, PT, 0x80, 0x8 ;  /* 0x000000000008781c */ /* 0x000fe20003f4f070 */
[----:B------:R-:W-:Y:S01]  /*2ec0*/  ULEA UR7, UR15, UR5, 0x3 ;  /* 0x000000050f077291 */ /* 0x000fe2000f8e18ff */
[----:B------:R-:W-:Y:S01]  /*2ed0*/  PRMT R3, RZ, 0x654, R3 ;  /* 0x00000654ff037816 */ /* 0x000fe20000000003 */
[----:B------:R-:W-:Y:S01]  /*2ee0*/  ULEA UR8, UR15, UR16, 0x8 ;  /* 0x000000100f087291 */ /* 0x000fe2000f8e40ff */
[----:B-1----:R-:W1:Y:S01]  /*2ef0*/  LDS.128 R4, [R4+0xf0] ;  /* 0x0000f00004047984 */ /* 0x002e620000000c00 */
[----:B------:R-:W-:Y:S02]  /*2f00*/  @P0 SHF.L.U32 R2, R8, 0x1f, RZ ;  /* 0x0000001f08020819 */ /* 0x000fe400000006ff */
[----:B------:R-:W-:Y:S01]  /*2f10*/  SHF.L.U32 R0, R11, 0x1f, RZ ;  /* 0x0000001f0b007819 */ /* 0x000fe200000006ff */
[----:B------:R-:W-:Y:S01]  /*2f20*/  @!PT LDS RZ, [RZ] ;  /* 0x00000000fffff984 */ /* 0x000fe20000000800 */
[----:B------:R-:W-:Y:S01]  /*2f30*/  @!PT LDS RZ, [RZ] ;  /* 0x00000000fffff984 */ /* 0x000fe20000000800 */
[----:B------:R-:W-:Y:S01]  /*2f40*/  @!PT LDS RZ, [RZ] ;  /* 0x00000000fffff984 */ /* 0x000fe20000000800 */
[----:B------:R-:W-:Y:S01]  /*2f50*/  @!PT LDS RZ, [RZ] ;  /* 0x00000000fffff984 */ /* 0x000fe20000000800 */
[----:B------:R2:W-:Y:S06]  /*2f60*/  MEMBAR.ALL.CTA ;  /* 0x0000000000007992 */ /* 0x0005ec0000008000 */
[----:B--2---:R-:W2:Y:S02]  /*2f70*/  FENCE.VIEW.ASYNC.S ;  /* 0x00000000000073c6 */ /* 0x004ea40000000000 */
[----:B--2---:R2:W-:Y:S01]  /*2f80*/  SYNCS.ARRIVE.TRANS64.RED.A1T0 RZ, [R3+URZ], RZ ;  /* 0x000000ff03ff79a7 */ /* 0x0045e200081004ff */
[----:B------:R2:W3:Y:S01]  /*2f90*/  @P0 SYNCS.PHASECHK.TRANS64.TRYWAIT P2, [UR6], R2 ;  /* 0x00000002ff0005a7 */ /* 0x0004e20008041106 */
[----:B-1----:R-:W-:Y:S01]  /*2fa0*/  LOP3.LUT P1, RZ, R6, 0x1, RZ, 0xc0, !PT ;  /* 0x0000000106ff7812 */ /* 0x002fe2000782c0ff */
[----:B------:R-:W1:Y:S02]  /*2fb0*/  SYNCS.PHASECHK.TRANS64.TRYWAIT P0, [UR7+0xb0], R0 ;  /* 0x0000b000ff0075a7 */ /* 0x000e640008001107 */
[----:B-123--:R-:W-:Y:S10]  /*2fc0*/  @!P0 BRA `(.L_x_53) ;  /* 0x00000080006c8947 */ /* 0x00eff40003800000 */
.L_x_144:
[----:B------:R-:W-:Y:S01]  /*2fd0*/  IADD3 R10, PT, PT, R10, 0x1, RZ ;  /* 0x000000010a0a7810 */ /* 0x000fe20007ffe0ff */
[----:B------:R-:W-:Y:S06]  /*2fe0*/  BRA.U !UP3, `(.L_x_54) ;  /* 0x000000010bc07547 */ /* 0x000fec000b800000 */
[----:B------:R-:W-:Y:S01]  /*2ff0*/  UPLOP3.LUT UP4, UPT, UPT, UPT, UPT, 0x40, 0x4 ;  /* 0x000000000004789c */ /* 0x000fe20003f8e870 */
[----:B------:R-:W-:Y:S01]  /*3000*/  UMOV UR13, UR9 ;  /* 0x00000009000d7c82 */ /* 0x000fe20008000000 */
[----:B------:R-:W-:Y:S01]  /*3010*/  UMOV UR12, UR4 ;  /* 0x00000004000c7c82 */ /* 0x000fe20008000000 */
[----:B------:R-:W-:-:S08]  /*3020*/  UMOV UR17, UR14 ;  /* 0x0000000e00117c82 */ /* 0x000fd00008000000 */
.L_x_57:
[----:B------:R-:W-:Y:S02]  /*3030*/  UIADD3 UR13, UPT, UPT, UR13, 0x1, URZ ;  /* 0x000000010d0d7890 */ /* 0x000fe4000fffe0ff */
[----:B--2---:R-:W-:Y:S02]  /*3040*/  ULEA UR6, UR17, UR5, 0x3 ;  /* 0x0000000511067291 */ /* 0x004fe4000f8e18ff */
[----:B------:R-:W-:Y:S01]  /*3050*/  UISETP.NE.AND UP0, UPT, UR13, URZ, UPT ;  /* 0x000000ff0d00728c */ /* 0x000fe2000bf05270 */
[----:B---3--:R-:W-:Y:S10]  /*3060*/  @P2 BRA `(.L_x_55) ;  /* 0x00000000000c2947 */ /* 0x008ff40003800000 */
[----:B-1----:R-:W-:Y:S04]  /*3070*/  SHF.L.U32 R3, R8, 0x1f, RZ ;  /* 0x0000001f08037819 */ /* 0x002fe800000006ff */
[----:B------:R-:W1:Y:S02]  /*3080*/  SYNCS.PHASECHK.TRANS64.TRYWAIT P0, [UR6], R3 ;  /* 0x00000003ff0075a7 */ /* 0x000e640008001106 */
[----:B-1----:R-:W-:Y:S05]  /*3090*/  @!P0 BRA `(.L_x_56) ;  /* 0x0000008000508947 */ /* 0x002fea0003800000 */
.L_x_55:
[----:B------:R-:W-:Y:S01]  /*30a0*/  UISETP.NE.AND UP1, UPT, UR12, 0x1, UPT ;  /* 0x000000010c00788c */ /* 0x000fe2000bf25270 */
[----:B------:R-:W-:Y:S01]  /*30b0*/  PLOP3.LUT P2, PT, PT, PT, PT, 0x80, 0x8 ;  /* 0x000000000008781c */ /* 0x000fe20003f4f070 */
[----:B------:R-:W-:Y:S02]  /*30c0*/  UIADD3 UR14, UPT, UPT, UR17, 0x1, URZ ;  /* 0x00000001110e7890 */ /* 0x000fe4000fffe0ff */
[----:B------:R-:W-:Y:S02]  /*30d0*/  ULEA UR28, UR17, UR11, 0xb ;  /* 0x0000000b111c7291 */ /* 0x000fe4000f8e58ff */
[----:B------:R-:W-:Y:S01]  /*30e0*/  UISETP.NE.AND UP2, UPT, UR14, 0x3, UPT ;  /* 0x000000030e00788c */ /* 0x000fe2000bf45270 */
[----:B------:R-:W-:Y:S01]  /*30f0*/  PLOP3.LUT P0, PT, PT, PT, UP1, 0x80, 0x8 ;  /* 0x000000000008781c */ /* 0x000fe20003f0f018 */
[----:B------:R-:W-:Y:S02]  /*3100*/  UIADD3 UR40, UPT, UPT, UR28, 0x2, URZ ;  /* 0x000000021c287890 */ /* 0x000fe4000fffe0ff */
[----:B------:R-:W-:Y:S02]  /*3110*/  USEL UR27, URZ, 0x1, UP2 ;  /* 0x00000001ff1b7887 */ /* 0x000fe40009000000 */
[----:B------:R-:W-:Y:S02]  /*3120*/  USEL UR14, UR14, URZ, UP2 ;  /* 0x000000ff0e0e7287 */ /* 0x000fe40009000000 */
[----:B------:R-:W-:Y:S02]  /*3130*/  UIADD3 UR36, UPT, UPT, UR28, 0x4, URZ ;  /* 0x000000041c247890 */ /* 0x000fe4000fffe0ff */
[----:B------:R-:W-:Y:S01]  /*3140*/  @UP1 ULEA UR26, UR14, UR5, 0x3 ;  /* 0x000000050e1a1291 */ /* 0x000fe2000f8e18ff */
[----:B------:R-:W-:Y:S01]  /*3150*/  LOP3.LUT R8, R8, UR27, RZ, 0x3c, !PT ;  /* 0x0000001b08087c12 */ /* 0x000fe2000f8e3cff */
[----:B------:R-:W-:Y:S02]  /*3160*/  UIADD3 UR32, UPT, UPT, UR28, 0x6, URZ ;  /* 0x000000061c207890 */ /* 0x000fe4000fffe0ff */
[----:B------:R-:W-:Y:S01]  /*3170*/  UIADD3 UR6, UPT, UPT, UR6, 0x18, URZ ;  /* 0x0000001806067890 */ /* 0x000fe2000fffe0ff */
[----:B-1----:R-:W-:Y:S01]  /*3180*/  @P0 SHF.L.U32 R0, R8, 0x1f, RZ ;  /* 0x0000001f08000819 */ /* 0x002fe200000006ff */
[----:B------:R-:W-:Y:S01]  /*3190*/  UIADD3 UR12, UPT, UPT, UR12, -0x1, URZ ;  /* 0xffffffff0c0c7890 */ /* 0x000fe2000fffe0ff */
[----:B------:R-:W-:Y:S02]  /*31a0*/  UMOV UR29, 0x40004040 ;  /* 0x40004040001d7882 */ /* 0x000fe40000000000 */
[----:B------:R2:W3:Y:S01]  /*31b0*/  @P0 SYNCS.PHASECHK.TRANS64.TRYWAIT P2, [UR26], R0 ;  /* 0x00000000ff0005a7 */ /* 0x0004e2000804111a */
[----:B------:R-:W-:Y:S01]  /*31c0*/  ULEA UR26, UR17, UR10, 0xa ;  /* 0x0000000a111a7291 */ /* 0x000fe2000f8e50ff */
[----:B------:R-:W-:Y:S01]  /*31d0*/  UMOV UR27, 0x40004040 ;  /* 0x40004040001b7882 */ /* 0x000fe20000000000 */
[----:B------:R-:W-:Y:S02]  /*31e0*/  UMOV UR41, 0x40004040 ;  /* 0x4000404000297882 */ /* 0x000fe40000000000 */
[----:B------:R-:W-:Y:S02]  /*31f0*/  UIADD3 UR38, UPT, UPT, UR26, 0x2, URZ ;  /* 0x000000021a267890 */ /* 0x000fe4000fffe0ff */
[----:B------:R-:W-:Y:S02]  /*3200*/  UIADD3 UR34, UPT, UPT, UR26, 0x4, URZ ;  /* 0x000000041a227890 */ /* 0x000fe4000fffe0ff */
[----:B------:R-:W-:Y:S01]  /*3210*/  UIADD3 UR30, UPT, UPT, UR26, 0x6, URZ ;  /* 0x000000061a1e7890 */ /* 0x000fe2000fffe0ff */
[----:B------:R2:W-:Y:S01]  /*3220*/  UTCHMMA gdesc[UR26], gdesc[UR28], tmem[UR8], tmem[UR24], idesc[UR25], UP4 ;  /* 0x00ff181c1a0075ea */ /* 0x0005e2000a000008 */
[----:B------:R-:W-:Y:S01]  /*3230*/  UPLOP3.LUT UP4, UPT, UPT, UPT, UPT, 0x80, 0x8 ;  /* 0x000000000008789c */ /* 0x000fe20003f8f070 */
[----:B------:R-:W-:Y:S01]  /*3240*/  UMOV UR39, 0x40004040 ;  /* 0x4000404000277882 */ /* 0x000fe20000000000 */
[----:B------:R-:W-:Y:S01]  /*3250*/  UMOV UR37, 0x40004040 ;  /* 0x4000404000257882 */ /* 0x000fe20000000000 */
[----:B------:R2:W-:Y:S01]  /*3260*/  UTCHMMA gdesc[UR38], gdesc[UR40], tmem[UR8], tmem[UR22], idesc[UR23], UPT ;  /* 0x00ff1628260075ea */ /* 0x0005e2000b800008 */
[----:B------:R-:W-:Y:S01]  /*3270*/  UMOV UR35, 0x40004040 ;  /* 0x4000404000237882 */ /* 0x000fe20000000000 */
[----:B------:R-:W-:Y:S01]  /*3280*/  UMOV UR33, 0x40004040 ;  /* 0x4000404000217882 */ /* 0x000fe20000000000 */
[----:B------:R-:W-:Y:S01]  /*3290*/  UMOV UR31, 0x40004040 ;  /* 0x40004040001f7882 */ /* 0x000fe20000000000 */
[----:B------:R2:W-:Y:S01]  /*32a0*/  UTCHMMA gdesc[UR34], gdesc[UR36], tmem[UR8], tmem[UR20], idesc[UR21], UPT ;  /* 0x00ff1424220075ea */ /* 0x0005e2000b800008 */
[----:B------:R2:W-:Y:S01]  /*32b0*/  UTCHMMA gdesc[UR30], gdesc[UR32], tmem[UR8], tmem[UR18], idesc[UR19], UPT ;  /* 0x00ff12201e0075ea */ /* 0x0005e2000b800008 */
[----:B------:R2:W-:Y:S01]  /*32c0*/  UTCBAR [UR6], URZ ;  /* 0x000000ff060073e9 */ /* 0x0005e200080000ff */
[----:B------:R-:W-:Y:S01]  /*32d0*/  UMOV UR17, UR14 ;  /* 0x0000000e00117c82 */ /* 0x000fe20008000000 */
[----:B------:R-:W-:Y:S05]  /*32e0*/  BRA.U UP0, `(.L_x_57) ;  /* 0xfffffffd00507547 */ /* 0x000fea000b83ffff */
.L_x_54:
[----:B------:R-:W-:Y:S01]  /*32f0*/  UIADD3 UR15, UPT, UPT, UR15, 0x1, URZ ;  /* 0x000000010f0f7890 */ /* 0x000fe2000fffe0ff */
[C---:B------:R-:W-:Y:S01]  /*3300*/  ISETP.NE.AND P0, PT, R10.reuse, 0x2, PT ;  /* 0x000000020a00780c */ /* 0x040fe20003f05270 */
[----:B------:R-:W-:Y:S02]  /*3310*/  UIADD3 UR7, UPT, UPT, UR7, 0xa0, URZ ;  /* 0x000000a007077890 */ /* 0x000fe4000fffe0ff */
[----:B------:R-:W-:Y:S01]  /*3320*/  UISETP.NE.AND UP0, UPT, UR15, 0x2, UPT ;  /* 0x000000020f00788c */ /* 0x000fe2000bf05270 */
[----:B-12---:R-:W-:Y:S02]  /*3330*/  SEL R0, RZ, 0x1, P0 ;  /* 0x00000001ff007807 */ /* 0x006fe40000000000 */
[----:B------:R-:W-:Y:S01]  /*3340*/  SEL R10, R10, RZ, P0 ;  /* 0x000000ff0a0a7207 */ /* 0x000fe20000000000 */
[----:B------:R-:W-:Y:S01]  /*3350*/  USEL UR6, URZ, 0x1, UP0 ;  /* 0x00000001ff067887 */ /* 0x000fe20008000000 */
[----:B------:R-:W-:Y:S01]  /*3360*/  LOP3.LUT R9, R9, R0, RZ, 0x3c, !PT ;  /* 0x0000000009097212 */ /* 0x000fe200078e3cff */
[----:B------:R-:W-:Y:S01]  /*3370*/  USEL UR15, UR15, URZ, UP0 ;  /* 0x000000ff0f0f7287 */ /* 0x000fe20008000000 */
[----:B------:R1:W-:Y:S03]  /*3380*/  UTCBAR [UR7], URZ ;  /* 0x000000ff070073e9 */ /* 0x0003e600080000ff */
[----:B------:R-:W-:Y:S01]  /*3390*/  LOP3.LUT R11, R11, UR6, RZ, 0x3c, !PT ;  /* 0x000000060b0b7c12 */ /* 0x000fe2000f8e3cff */
[----:B------:R-:W-:Y:S07]  /*33a0*/  @P1 BRA `(.L_x_58) ;  /* 0xfffffff800a01947 */ /* 0x000fee000383ffff */
[----:B------:R-:W2:Y:S01]  /*33b0*/  S2UR UR4, SR_CgaCtaId ;  /* 0x00000000000479c3 */ /* 0x000ea20000008800 */
[----:B------:R-:W-:Y:S01]  /*33c0*/  ELECT P0, URZ, PT ;  /* 0x0000000000ff782f */ /* 0x000fe20003800000 */
[----:B------:R-:W-:Y:S01]  /*33d0*/  IMAD.MOV.U32 R0, RZ, RZ, 0x1 ;  /* 0x00000001ff007424 */ /* 0x000fe200078e00ff */
[----:B------:R-:W-:Y:S01]  /*33e0*/  UIADD3 UR5, UPT, UPT, UR5, 0xb0, URZ ;  /* 0x000000b005057890 */ /* 0x000fe2000fffe0ff */
[----:B------:R-:W-:Y:S01]  /*33f0*/  SHF.L.U32 R3, R11, 0x1f, RZ ;  /* 0x0000001f0b037819 */ /* 0x000fe200000006ff */
[----:B------:R-:W-:-:S03]  /*3400*/  UMOV UR6, 0x40 ;  /* 0x0000004000067882 */ /* 0x000fc60000000000 */
[----:B------:R-:W-:Y:S01]  /*3410*/  UVIRTCOUNT.DEALLOC.SMPOOL 0x80 ;  /* 0x000000800000784c */ /* 0x000fe20000000000 */
[----:B--2---:R-:W-:Y:S02]  /*3420*/  ULEA UR4, UR4, UR6, 0x18 ;  /* 0x0000000604047291 */ /* 0x004fe4000f8ec0ff */
[----:B------:R-:W-:-:S07]  /*3430*/  ULEA UR6, UR15, UR5, 0x3 ;  /* 0x000000050f067291 */ /* 0x000fce000f8e18ff */
[----:B------:R2:W-:Y:S02]  /*3440*/  @P0 STS.U8 [UR4+0x1c], R0 ;  /* 0x00001c00ff000988 */ /* 0x0005e40008000004 */
[----:B------:R-:W4:Y:S02]  /*3450*/  SYNCS.PHASECHK.TRANS64.TRYWAIT P0, [UR6], R3 ;  /* 0x00000003ff0075a7 */ /* 0x000f240008001106 */
[----:B--2-4-:R-:W-:Y:S05]  /*3460*/  @!P0 BRA `(.L_x_59) ;  /* 0x0000007c00748947 */ /* 0x014fea0003800000 */
.L_x_147:
[----:B-1----:R-:W-:-:S04]  /*3470*/  UIADD3 UR7, UPT, UPT, UR15, 0x1, URZ ;  /* 0x000000010f077890 */ /* 0x002fc8000fffe0ff */
[----:B------:R-:W-:-:S04]  /*3480*/  UISETP.NE.AND UP0, UPT, UR7, 0x2, UPT ;  /* 0x000000020700788c */ /* 0x000fc8000bf05270 */
[----:B------:R-:W-:Y:S02]  /*3490*/  USEL UR6, URZ, 0x1, UP0 ;  /* 0x00000001ff067887 */ /* 0x000fe40008000000 */
[----:B------:R-:W-:-:S04]  /*34a0*/  USEL UR7, UR7, URZ, UP0 ;  /* 0x000000ff07077287 */ /* 0x000fc80008000000 */
[----:B------:R-:W-:Y:S01]  /*34b0*/  ULEA UR7, UR7, UR5, 0x3 ;  /* 0x0000000507077291 */ /* 0x000fe2000f8e18ff */
[----:B--2---:R-:W-:-:S04]  /*34c0*/  LOP3.LUT R3, R11, UR6, RZ, 0x3c, !PT ;  /* 0x000000060b037c12 */ /* 0x004fc8000f8e3cff */
[----:B------:R-:W-:-:S04]  /*34d0*/  SHF.L.U32 R3, R3, 0x1f, RZ ;  /* 0x0000001f03037819 */ /* 0x000fc800000006ff */
[----:B------:R-:W1:Y:S02]  /*34e0*/  SYNCS.PHASECHK.TRANS64.TRYWAIT P0, [UR7], R3 ;  /* 0x00000003ff0075a7 */ /* 0x000e640008001107 */
[----:B-1----:R-:W-:Y:S05]  /*34f0*/  @!P0 BRA `(.L_x_60) ;  /* 0x0000007c00688947 */ /* 0x002fea0003800000 */
.L_x_149:
[----:B------:R-:W-:Y:S01]  /*3500*/  NOP ;  /* 0x0000000000007918 */ /* 0x000fe20000000000 */
[----:B-1----:R-:W1:Y:S01]  /*3510*/  LDS R0, [UR4+0x14] ;  /* 0x00001404ff007984 */ /* 0x002e620008000800 */
[----:B------:R-:W-:Y:S01]  /*3520*/  ULOP3.LUT UR6, UR16, 0xffff, URZ, 0xc0, !UPT ;  /* 0x0000ffff10067892 */ /* 0x000fe2000f8ec0ff */
[----:B------:R-:W-:Y:S01]  /*3530*/  UMOV UR8, 0xffff ;  /* 0x0000ffff00087882 */ /* 0x000fe20000000000 */
[----:B------:R-:W-:Y:S02]  /*3540*/  UMOV UR5, 0x1 ;  /* 0x0000000100057882 */ /* 0x000fe40000000000 */
[----:B------:R-:W-:-:S04]  /*3550*/  USHF.R.U32.HI UR6, URZ, 0x5, UR6 ;  /* 0x00000005ff067899 */ /* 0x000fc80008011606 */
[----:B------:R-:W-:Y:S02]  /*3560*/  USHF.L.U32 UR8, UR8, UR6, URZ ;  /* 0x0000000608087299 */ /* 0x000fe400080006ff */
[----:B------:R-:W-:-:S04]  /*3570*/  USHF.L.U32 UR5, UR5, UR6, URZ ;  /* 0x0000000605057299 */ /* 0x000fc800080006ff */
[----:B-1----:R-:W-:-:S04]  /*3580*/  LOP3.LUT R0, R0, UR8, RZ, 0xc0, !PT ;  /* 0x0000000800007c12 */ /* 0x002fc8000f8ec0ff */
[----:B------:R-:W-:-:S13]  /*3590*/  ISETP.NE.AND P0, PT, R0, UR8, PT ;  /* 0x0000000800007c0c */ /* 0x000fda000bf05270 */
[----:B------:R-:W-:Y:S05]  /*35a0*/  @P0 BRA `(.L_x_61) ;  /* 0x0000000000580947 */ /* 0x000fea0003800000 */
[----:B------:R-:W1:Y:S02]  /*35b0*/  LDS R0, [UR4+0x18] ;  /* 0x00001804ff007984 */ /* 0x000e640008000800 */
[----:B-1----:R-:W-:-:S04]  /*35c0*/  LOP3.LUT R0, R0, UR5, RZ, 0xc0, !PT ;  /* 0x0000000500007c12 */ /* 0x002fc8000f8ec0ff */
[----:B------:R-:W-:-:S13]  /*35d0*/  ISETP.NE.AND P0, PT, R0, UR5, PT ;  /* 0x0000000500007c0c */ /* 0x000fda000bf05270 */
[----:B------:R-:W-:Y:S05]  /*35e0*/  @P0 BRA `(.L_x_62) ;  /* 0x00000000003c0947 */ /* 0x000fea0003800000 */
[----:B------:R-:W1:Y:S01]  /*35f0*/  S2R R2, SR_LANEID ;  /* 0x0000000000027919 */ /* 0x000e620000000000 */
[----:B------:R-:W-:Y:S01]  /*3600*/  ULOP3.LUT UR8, URZ, UR8, URZ, 0x33, !UPT ;  /* 0x00000008ff087292 */ /* 0x000fe2000f8e33ff */
[----:B------:R-:W-:Y:S01]  /*3610*/  LOP3.LUT R4, RZ, UR5, RZ, 0x33, !PT ;  /* 0x00000005ff047c12 */ /* 0x000fe2000f8e33ff */
[----:B------:R-:W-:Y:S02]  /*3620*/  VOTEU.ANY UR7, UPT, PT ;  /* 0x0000000000077886 */ /* 0x000fe400038e0100 */
[----:B------:R-:W-:Y:S01]  /*3630*/  UFLO.U32 UR7, UR7 ;  /* 0x00000007000772bd */ /* 0x000fe200080e0000 */
[----:B------:R-:W2:Y:S01]  /*3640*/  REDUX UR5, R4 ;  /* 0x00000000040573c4 */ /* 0x000ea20000000000 */
[----:B------:R-:W-:-:S06]  /*3650*/  IMAD.U32 R0, RZ, RZ, UR8 ;  /* 0x00000008ff007e24 */ /* 0x000fcc000f8e00ff */
[----:B------:R4:W-:Y:S01]  /*3660*/  UTCATOMSWS.AND URZ, UR8 ;  /* 0x0000000800ff79e3 */ /* 0x0009e20008000000 */
[----:B------:R-:W3:Y:S01]  /*3670*/  REDUX UR6, R0 ;  /* 0x00000000000673c4 */ /* 0x000ee20000000000 */
[----:B-1----:R-:W-:Y:S01]  /*3680*/  ISETP.EQ.U32.AND P0, PT, R2, UR7, PT ;  /* 0x0000000702007c0c */ /* 0x002fe2000bf02070 */
[----:B--2---:R-:W-:Y:S01]  /*3690*/  IMAD.U32 R2, RZ, RZ, UR5 ;  /* 0x00000005ff027e24 */ /* 0x004fe2000f8e00ff */
[----:B---3--:R-:W-:-:S11]  /*36a0*/  MOV R3, UR6 ;  /* 0x0000000600037c02 */ /* 0x008fd60008000f00 */
[----:B------:R4:W-:Y:S04]  /*36b0*/  @P0 ATOMS.AND RZ, [UR4+0x14], R3 ;  /* 0x00001403ffff098c */ /* 0x0009e8000a800004 */
[----:B------:R4:W-:Y:S01]  /*36c0*/  @P0 ATOMS.AND RZ, [UR4+0x18], R2 ;  /* 0x00001802ffff098c */ /* 0x0009e2000a800004 */
[----:B------:R-:W-:Y:S05]  /*36d0*/  BRA `(.L_x_63) ;  /* 0x0000000000147947 */ /* 0x000fea0003800000 */
.L_x_62:
[----:B------:R-:W-:Y:S02]  /*36e0*/  MOV R2, 0x3700 ;  /* 0x0000370000027802 */ /* 0x000fe40000000f00 */
[----:B---3-5:R-:W-:Y:S05]  /*36f0*/  CALL.REL.NOINC `($__internal_0_$__cuda_sm10x_tcgen05_guardrail_trap_col_being_dealloced_not_returned_by_alloc) ;  /* 0x0000008000507944 */ /* 0x028fea0003c00000 */
[----:B------:R-:W-:Y:S05]  /*3700*/  BRA `(.L_x_63) ;  /* 0x0000000000087947 */ /* 0x000fea0003800000 */
.L_x_61:
[----:B------:R-:W-:Y:S02]  /*3710*/  MOV R2, 0x3730 ;  /* 0x0000373000027802 */ /* 0x000fe40000000f00 */
[----:B---3-5:R-:W-:Y:S05]  /*3720*/  CALL.REL.NOINC `($__internal_2_$__cuda_sm10x_tcgen05_guardrail_trap_unallocated_columns_being_dealloced) ;  /* 0x00000080005c7944 */ /* 0x028fea0003c00000 */
.L_x_63:
[----:B------:R-:W-:Y:S01]  /*3730*/  NOP ;  /* 0x0000000000007918 */ /* 0x000fe20000000000 */
[----:B----4-:R-:W-:Y:S05]  /*3740*/  EXIT ;  /* 0x000000000000794d */ /* 0x010fea0003800000 */
.L_x_47:
[----:B------:R-:W-:-:S09]  /*3750*/  UISETP.NE.OR UP1, UPT, UR8, 0x3, !UP1 ;  /* 0x000000030800788c */ /* 0x000fd2000cf25670 */
[----:B------:R-:W-:Y:S05]  /*3760*/  BRA.U UP1, `(.L_x_64) ;  /* 0x0000001101187547 */ /* 0x000fea000b800000 */
[----:B------:R-:W1:Y:S01]  /*3770*/  LDCU.64 UR6, c[0x0][0x888] ;  /* 0x00011100ff0677ac */ /* 0x000e620008000a00 */
[----:B------:R-:W2:Y:S01]  /*3780*/  LDC R0, c[0x0][0xb30] ;  /* 0x0002cc00ff007b82 */ /* 0x000ea20000000800 */
[----:B------:R-:W-:Y:S02]  /*3790*/  HFMA2 R29, -RZ, RZ, 0, 0 ;  /* 0x00000000ff1d7431 */ /* 0x000fe400000001ff */
[----:B------:R-:W-:Y:S01]  /*37a0*/  IMAD.MOV.U32 R31, RZ, RZ, 0x1 ;  /* 0x00000001ff1f7424 */ /* 0x000fe200078e00ff */
[----:B------:R-:W4:Y:S01]  /*37b0*/  LDCU.64 UR4, c[0x0][0x890] ;  /* 0x00011200ff0477ac */ /* 0x000f220008000a00 */
[----:B------:R-:W-:Y:S01]  /*37c0*/  IMAD.MOV.U32 R30, RZ, RZ, RZ ;  /* 0x000000ffff1e7224 */ /* 0x000fe200078e00ff */
[----:B------:R-:W-:Y:S01]  /*37d0*/  MOV R23, 0x4000 ;  /* 0x0000400000177802 */ /* 0x000fe20000000f00 */
[----:B------:R-:W-:Y:S01]  /*37e0*/  UPLOP3.LUT UP0, UPT, UPT, UPT, UPT, 0x40, 0x4 ;  /* 0x000000000004789c */ /* 0x000fe20003f0e870 */
[----:B------:R-:W3:Y:S08]  /*37f0*/  LDC R19, c[0x0][0x370] ;  /* 0x0000dc00ff137b82 */ /* 0x000ef00000000800 */
[----:B------:R-:W3:Y:S01]  /*3800*/  LDC R2, c[0x0][0xb0c] ;  /* 0x0002c300ff027b82 */ /* 0x000ee20000000800 */
[----:B-1----:R-:W-:-:S03]  /*3810*/  UISETP.NE.U32.AND UP1, UPT, UR6, URZ, UPT ;  /* 0x000000ff0600728c */ /* 0x002fc6000bf25070 */
[----:B------:R-:W-:Y:S01]  /*3820*/  UMOV UR6, 0x400 ;  /* 0x0000040000067882 */ /* 0x000fe20000000000 */
[----:B------:R-:W-:Y:S02]  /*3830*/  UISETP.NE.AND.EX UP1, UPT, UR7, URZ, UPT, UP1 ;  /* 0x000000ff0700728c */ /* 0x000fe4000bf25310 */
[----:B------:R-:W-:Y:S01]  /*3840*/  ULEA UR6, UR45, UR6, 0x18 ;  /* 0x000000062d067291 */ /* 0x000fe2000f8ec0ff */
[----:B------:R-:W1:Y:S01]  /*3850*/  LDC R18, c[0x0][0xb20] ;  /* 0x0002c800ff127b82 */ /* 0x000e620000000800 */
[----:B----4-:R-:W-:Y:S01]  /*3860*/  UISETP.NE.U32.AND UP2, UPT, UR4, URZ, UPT ;  /* 0x000000ff0400728c */ /* 0x010fe2000bf45070 */
[----:B--2---:R-:W-:Y:S01]  /*3870*/  ISETP.NE.AND P1, PT, R0, 0x1, PT ;  /* 0x000000010000780c */ /* 0x004fe20003f25270 */
[----:B------:R-:W-:Y:S02]  /*3880*/  UIADD3 UR7, UPT, UPT, UR6, 0x48, URZ ;  /* 0x0000004806077890 */ /* 0x000fe4000fffe0ff */
[----:B------:R-:W-:Y:S02]  /*3890*/  UIADD3 UR33, UPT, UPT, UR6, 0x30, URZ ;  /* 0x0000003006217890 */ /* 0x000fe4000fffe0ff */
[----:B------:R-:W-:Y:S01]  /*38a0*/  UIADD3 UR25, UPT, UPT, UR6, 0x38, URZ ;  /* 0x0000003806197890 */ /* 0x000fe2000fffe0ff */
[----:B------:R-:W2:Y:S01]  /*38b0*/  LDC.64 R32, c[0x0][0x348] ;  /* 0x0000d200ff207b82 */ /* 0x000ea20000000a00 */
[----:B------:R-:W-:-:S02]  /*38c0*/  UIADD3 UR17, UPT, UPT, UR6, 0x40, URZ ;  /* 0x0000004006117890 */ /* 0x000fc4000fffe0ff */
[----:B------:R-:W-:Y:S02]  /*38d0*/  UPRMT UR7, UR45, 0x654, UR7 ;  /* 0x000006542d077896 */ /* 0x000fe40008000007 */
[----:B------:R-:W-:-:S03]  /*38e0*/  UISETP.NE.AND.EX UP2, UPT, UR5, URZ, UPT, UP2 ;  /* 0x000000ff0500728c */ /* 0x000fc6000bf45320 */
[----:B------:R-:W4:Y:S08]  /*38f0*/  LDC.64 R16, c[0x0][0xb10] ;  /* 0x0002c400ff107b82 */ /* 0x000f300000000a00 */
[----:B------:R-:W1:Y:S08]  /*3900*/  LDC.64 R6, c[0x0][0xb18] ;  /* 0x0002c600ff067b82 */ /* 0x000e700000000a00 */
[----:B------:R-:W1:Y:S08]  /*3910*/  LDC.64 R4, c[0x0][0xb28] ;  /* 0x0002ca00ff047b82 */ /* 0x000e700000000a00 */
[----:B---3--:R-:W1:Y:S02]  /*3920*/  LDC R22, c[0x0][0x374] ;  /* 0x0000dd00ff167b82 */ /* 0x008e640000000800 */
.L_x_75:
[C---:B------:R-:W-:Y:S02]  /*3930*/  LEA R0, R30.reuse, UR6, 0x3 ;  /* 0x000000061e007c11 */ /* 0x040fe4000f8e18ff */
[----:B------:R-:W-:Y:S02]  /*3940*/  SHF.L.U32 R3, R29, 0x1f, RZ ;  /* 0x0000001f1d037819 */ /* 0x000fe400000006ff */
[----:B------:R-:W-:Y:S02]  /*3950*/  LEA R24, R30, UR6, 0x4 ;  /* 0x000000061e187c11 */ /* 0x000fe4000f8e20ff */
[----:B---3--:R-:W3:Y:S02]  /*3960*/  SYNCS.PHASECHK.TRANS64.TRYWAIT P0, [R0+URZ+0x80], R3 ;  /* 0x00008003000075a7 */ /* 0x008ee400080011ff */
[----:B---3--:R-:W-:Y:S05]  /*3970*/  @!P0 BRA `(.L_x_65) ;  /* 0x0000007800608947 */ /* 0x008fea0003800000 */
.L_x_150:
[----:B------:R-:W-:Y:S01]  /*3980*/  ISETP.GE.AND P0, PT, R136, 0x1, PT ;  /* 0x000000018800780c */ /* 0x000fe20003f06270 */
[----:B------:R-:W1:Y:S01]  /*3990*/  LDS.128 R24, [R24+0xf0] ;  /* 0x0000f00018187984 */ /* 0x000e620000000c00 */
[----:B---3--:R-:W-:Y:S01]  /*39a0*/  VIADD R0, R0, 0x90 ;  /* 0x0000009000007836 */ /* 0x008fe20000000000 */
[----:B------:R-:W-:Y:S01]  /*39b0*/  @!PT LDS RZ, [RZ] ;  /* 0x00000000fffff984 */ /* 0x000fe20000000800 */
[----:B------:R-:W-:Y:S01]  /*39c0*/  @!PT LDS RZ, [RZ] ;  /* 0x00000000fffff984 */ /* 0x000fe20000000800 */
[----:B------:R-:W-:Y:S01]  /*39d0*/  @!PT LDS RZ, [RZ] ;  /* 0x00000000fffff984 */ /* 0x000fe20000000800 */
[----:B------:R-:W-:Y:S01]  /*39e0*/  @!PT LDS RZ, [RZ] ;  /* 0x00000000fffff984 */ /* 0x000fe20000000800 */
[----:B------:R3:W-:Y:S06]  /*39f0*/  MEMBAR.ALL.CTA ;  /* 0x0000000000007992 */ /* 0x0007ec0000008000 */
[----:B---3--:R-:W3:Y:S01]  /*3a00*/  FENCE.VIEW.ASYNC.S ;  /* 0x00000000000073c6 */ /* 0x008ee20000000000 */
[----:B------:R-:W-:Y:S04]  /*3a10*/  PRMT R0, RZ, 0x654, R0 ;  /* 0x00000654ff007816 */ /* 0x000fe80000000000 */
[----:B---3--:R3:W-:Y:S01]  /*3a20*/  SYNCS.ARRIVE.TRANS64.RED.A1T0 RZ, [R0+URZ], RZ ;  /* 0x000000ff00ff79a7 */ /* 0x0087e200081004ff */
[----:B-1----:R-:W-:Y:S11]  /*3a30*/  LOP3.LUT P3, RZ, R26, 0x1, RZ, 0xc0, !PT ;  /* 0x000000011aff7812 */ /* 0x002ff6000786c0ff */
[----:B------:R-:W-:Y:S02]  /*3a40*/  @!UPT UIADD3 URZ, UPT, UPT, URZ, URZ, URZ ;  /* 0x000000fffffff290 */ /* 0x000fe4000fffe0ff */
[----:B------:R-:W-:Y:S02]  /*3a50*/  @P3 MOV R13, R24 ;  /* 0x00000018000d3202 */ /* 0x000fe40000000f00 */
[----:B------:R-:W-:Y:S01]  /*3a60*/  @P3 LOP3.LUT R8, R25, 0xffff, RZ, 0xc0, !PT ;  /* 0x0000ffff19083812 */ /* 0x000fe200078ec0ff */
[----:B---3--:R-:W-:Y:S06]  /*3a70*/  @!P0 BRA `(.L_x_66) ;  /* 0x0000000000a48947 */ /* 0x008fec0003800000 */
[----:B------:R-:W-:Y:S01]  /*3a80*/  IMAD.HI.U32 R35, R22, R7, RZ ;  /* 0x0000000716237227 */ /* 0x000fe200078e00ff */
[----:B------:R-:W-:Y:S02]  /*3a90*/  ISETP.NE.AND P0, PT, R6, 0x1, PT ;  /* 0x000000010600780c */ /* 0x000fe40003f05270 */
[----:B------:R-:W-:Y:S01]  /*3aa0*/  ISETP.NE.AND P2, PT, R136, 0x1, PT ;  /* 0x000000018800780c */ /* 0x000fe20003f45270 */
[----:B----4-:R-:W-:Y:S01]  /*3ab0*/  IMAD.HI.U32 R34, R19, R16, RZ ;  /* 0x0000001013227227 */ /* 0x010fe200078e00ff */
[----:B------:R-:W-:Y:S02]  /*3ac0*/  SHF.R.U32.HI R35, RZ, R18, R35 ;  /* 0x00000012ff237219 */ /* 0x000fe40000011623 */
[----:B------:R-:W-:Y:S01]  /*3ad0*/  ISETP.NE.AND P4, PT, R2, 0x1, PT ;  /* 0x000000010200780c */ /* 0x000fe20003f85270 */
[----:B------:R-:W-:Y:S01]  /*3ae0*/  IMAD.HI.U32 R36, R13, R16, RZ ;  /* 0x000000100d247227 */ /* 0x000fe200078e00ff */
[----:B------:R-:W-:Y:S02]  /*3af0*/  SHF.R.U32.HI R34, RZ, R17, R34 ;  /* 0x00000011ff227219 */ /* 0x000fe40000011622 */
[----:B------:R-:W-:Y:S01]  /*3b00*/  SEL R3, R22, R35, !P0 ;  /* 0x0000002316037207 */ /* 0x000fe20004000000 */
[C---:B------:R-:W-:Y:S01]  /*3b10*/  IMAD.HI.U32 R35, R8.reuse, R7, RZ ;  /* 0x0000000708237227 */ /* 0x040fe200078e00ff */
[----:B------:R-:W-:Y:S02]  /*3b20*/  SEL R11, R19, R34, !P4 ;  /* 0x00000022130b7207 */ /* 0x000fe40006000000 */
[----:B------:R-:W-:Y:S01]  /*3b30*/  SHF.R.U32.HI R36, RZ, R17, R36 ;  /* 0x00000011ff247219 */ /* 0x000fe20000011624 */
[----:B------:R-:W-:Y:S01]  /*3b40*/  IMAD.HI.U32 R38, R3, R4, RZ ;  /* 0x0000000403267227 */ /* 0x000fe200078e00ff */
[----:B------:R-:W-:Y:S03]  /*3b50*/  SHF.R.U32.HI R35, RZ, R18, R35 ;  /* 0x00000012ff237219 */ /* 0x000fe60000011623 */
[----:B------:R-:W-:Y:S01]  /*3b60*/  IMAD.HI.U32 R34, R11, R4, RZ ;  /* 0x000000040b227227 */ /* 0x000fe200078e00ff */
[----:B------:R-:W-:Y:S02]  /*3b70*/  @P2 SHF.R.U32.HI R3, RZ, R5, R38 ;  /* 0x00000005ff032219 */ /* 0x000fe40000011626 */
[----:B------:R-:W-:Y:S02]  /*3b80*/  SEL R9, R8, R35, !P0 ;  /* 0x0000002308097207 */ /* 0x000fe40004000000 */
[----:B------:R-:W-:Y:S01]  /*3b90*/  @P2 SHF.R.U32.HI R11, RZ, R5, R34 ;  /* 0x00000005ff0b2219 */ /* 0x000fe20000011622 */
[C---:B------:R-:W-:Y:S01]  /*3ba0*/  IMAD R10, R136.reuse, R3, RZ ;  /* 0x00000003880a7224 */ /* 0x040fe200078e02ff */
[----:B------:R-:W-:Y:S01]  /*3bb0*/  SEL R3, R13, R36, !P4 ;  /* 0x000000240d037207 */ /* 0x000fe20006000000 */
[C---:B------:R-:W-:Y:S03]  /*3bc0*/  IMAD.HI.U32 R14, R9.reuse, R4, RZ ;  /* 0x00000004090e7227 */ /* 0x040fe600078e00ff */
[----:B------:R-:W-:Y:S01]  /*3bd0*/  ISETP.GE.AND P0, PT, R9, R10, PT ;  /* 0x0000000a0900720c */ /* 0x000fe20003f06270 */
[C---:B------:R-:W-:Y:S01]  /*3be0*/  IMAD R12, R136.reuse, R11, RZ ;  /* 0x0000000b880c7224 */ /* 0x040fe200078e02ff */
[-C--:B------:R-:W-:Y:S04]  /*3bf0*/  SHF.R.U32.HI R14, RZ, R5.reuse, R14 ;  /* 0x00000005ff0e7219 */ /* 0x080fe8000001160e */
[----:B------:R-:W-:Y:S02]  /*3c00*/  ISETP.GE.OR P0, PT, R3, R12, P0 ;  /* 0x0000000c0300720c */ /* 0x000fe40000706670 */
[----:B------:R-:W-:Y:S05]  /*3c10*/  SEL R15, R9, R14, !P2 ;  /* 0x0000000e090f7207 */ /* 0x000fea0005000000 */
[----:B------:R-:W-:Y:S04]  /*3c20*/  IMAD.MOV R14, RZ, RZ, -R15 ;  /* 0x000000ffff0e7224 */ /* 0x000fe800078e0a0f */
[----:B------:R-:W-:Y:S02]  /*3c30*/  IMAD R14, R136, R14, R9 ;  /* 0x0000000e880e7224 */ /* 0x000fe400078e0209 */
[C---:B------:R-:W-:Y:S05]  /*3c40*/  @!P0 IMAD.HI.U32 R10, R3.reuse, R4, RZ ;  /* 0x00000004030a8227 */ /* 0x040fea00078e00ff */
[----:B------:R-:W-:Y:S04]  /*3c50*/  @!P0 SHF.R.U32.HI R10, RZ, R5, R10 ;  /* 0x00000005ff0a8219 */ /* 0x000fe8000001160a */
[----:B------:R-:W-:Y:S01]  /*3c60*/  @!P0 SEL R0, R3, R10, !P2 ;  /* 0x0000000a03008207 */ /* 0x000fe20005000000 */
[----:B------:R-:W-:Y:S03]  /*3c70*/  IMAD.MOV R10, RZ, RZ, -R3 ;  /* 0x000000ffff0a7224 */ /* 0x000fe600078e0a03 */
[----:B------:R-:W-:Y:S01]  /*3c80*/  @!P0 IADD3 R15, PT, PT, R15, -R0, RZ ;  /* 0x800000000f0f8210 */ /* 0x000fe20007ffe0ff */
[----:B------:R-:W-:Y:S01]  /*3c90*/  @!P0 IMAD R0, R11, R14, R0 ;  /* 0x0000000e0b008224 */ /* 0x000fe200078e0200 */
[----:B------:R-:W-:Y:S01]  /*3ca0*/  IADD3 R11, PT, PT, -R9, RZ, RZ ;  /* 0x000000ff090b7210 */ /* 0x000fe20007ffe1ff */
[----:B------:R-:W-:Y:S02]  /*3cb0*/  IMAD R13, R2, R10, R13 ;  /* 0x0000000a020d7224 */ /* 0x000fe400078e020d */
[----:B------:R-:W-:Y:S02]  /*3cc0*/  @!P0 IMAD R9, R15, R136, R3 ;  /* 0x000000880f098224 */ /* 0x000fe400078e0203 */
[----:B------:R-:W-:Y:S02]  /*3cd0*/  @!P0 IMAD.MOV.U32 R3, RZ, RZ, R0 ;  /* 0x000000ffff038224 */ /* 0x000fe400078e0000 */
[----:B------:R-:W-:Y:S02]  /*3ce0*/  IMAD R8, R6, R11, R8 ;  /* 0x0000000b06087224 */ /* 0x000fe400078e0208 */
[----:B------:R-:W-:Y:S02]  /*3cf0*/  IMAD R13, R3, R2, R13 ;  /* 0x00000002030d7224 */ /* 0x000fe400078e020d */
[----:B------:R-:W-:Y:S02]  /*3d00*/  IMAD R8, R9, R6, R8 ;  /* 0x0000000609087224 */ /* 0x000fe400078e0208 */
.L_x_66:
[----:B------:R-:W-:Y:S05]  /*3d10*/  BRA.U UP0, `(.L_x_67) ;  /* 0x0000000100107547 */ /* 0x000fea000b800000 */
[----:B------:R-:W-:Y:S04]  /*3d20*/  MOV R0, UR13 ;  /* 0x0000000d00007c02 */ /* 0x000fe80008000f00 */
[----:B------:R-:W-:Y:S04]  /*3d30*/  SHF.L.U32 R3, R0, 0x1f, RZ ;  /* 0x0000001f00037819 */ /* 0x000fe800000006ff */
[----:B------:R-:W1:Y:S02]  /*3d40*/  SYNCS.PHASECHK.TRANS64.TRYWAIT P0, [UR6+0x78], R3 ;  /* 0x00007803ff0075a7 */ /* 0x000e640008001106 */
[----:B-1----:R-:W-:Y:S05]  /*3d50*/  @!P0 BRA `(.L_x_68) ;  /* 0x00000074007c8947 */ /* 0x002fea0003800000 */
.L_x_67:
[----:B------:R-:W-:Y:S02]  /*3d60*/  R2UR UR35, R21 ;  /* 0x00000000152372ca */ /* 0x000fe400000e0000 */
[----:B------:R-:W-:Y:S02]  /*3d70*/  R2UR UR34, R20 ;  /* 0x00000000142272ca */ /* 0x000fe400000e0000 */
[----:B------:R-:W-:Y:S02]  /*3d80*/  ISETP.NE.U32.AND P2, PT, RZ, UR4, PT ;  /* 0x00000004ff007c0c */ /* 0x000fe4000bf45070 */
[----:B------:R-:W-:Y:S02]  /*3d90*/  SHF.L.U32 R12, R31, 0x1f, RZ ;  /* 0x0000001f1f0c7819 */ /* 0x000fe400000006ff */
[----:B------:R-:W-:Y:S05]  /*3da0*/  ISETP.NE.AND.EX P2, PT, RZ, UR5, PT, P2 ;  /* 0x00000005ff007c0c */ /* 0x000fea000bf45320 */
[----:B------:R-:W-:Y:S02]  /*3db0*/  USHF.L.U32 UR35, UR35, 0x7, URZ ;  /* 0x0000000723237899 */ /* 0x000fe400080006ff */
[----:B------:R-:W-:Y:S01]  /*3dc0*/  USHF.L.U32 UR34, UR34, 0x8, URZ ;  /* 0x0000000822227899 */ /* 0x000fe200080006ff */
[----:B------:R-:W-:Y:S11]  /*3dd0*/  BRA.U !UP2, `(.L_x_69) ;  /* 0x000000010a347547 */ /* 0x000ff6000b800000 */
[----:B------:R-:W-:Y:S01]  /*3de0*/  UPLOP3.LUT UP3, UPT, UPT, UPT, UP1, 0x80, 0x8 ;  /* 0x000000000008789c */ /* 0x000fe20003f6f010 */
[----:B-1----:R-:W-:Y:S02]  /*3df0*/  HFMA2 R0, -RZ, RZ, 0, 5.9604644775390625e-08 ;  /* 0x00000001ff007431 */ /* 0x002fe400000001ff */
[----:B------:R-:W-:Y:S03]  /*3e00*/  IMAD.MOV.U32 R193, RZ, RZ, 0x1 ;  /* 0x00000001ffc17424 */ /* 0x000fe600078e00ff */
[----:B------:R-:W-:Y:S05]  /*3e10*/  PLOP3.LUT P0, PT, PT, PT, UP3, 0x80, 0x8 ;  /* 0x000000000008781c */ /* 0x000fea0003f0f038 */
[----:B------:R-:W1:Y:S01]  /*3e20*/  @UP3 LDCU.64 UR10, c[0x0][0x888] ;  /* 0x00011100ff0a37ac */ /* 0x000e620008000a00 */
[----:B------:R-:W-:Y:S07]  /*3e30*/  @UP3 UIMAD UR8, UR44, UR4, URZ ;  /* 0x000000042c0832a4 */ /* 0x000fee000f8e02ff */
[----:B------:R-:W-:Y:S01]  /*3e40*/  @!P0 PRMT R193, R0, 0x7610, R193 ;  /* 0x0000761000c18816 */ /* 0x000fe200000000c1 */
[----:B-1----:R-:W-:Y:S03]  /*3e50*/  @UP3 UIMAD.WIDE UR10, UR8, 0x4, UR10 ;  /* 0x00000004080a38a5 */ /* 0x002fe6000f8e020a */
[----:B------:R-:W1:Y:S03]  /*3e60*/  @!UP3 LDCU UR8, c[0x0][0x880] ;  /* 0x00011000ff08b7ac */ /* 0x000e660008000800 */
[----:B------:R-:W-:Y:S01]  /*3e70*/  IMAD.U32 R10, RZ, RZ, UR10 ;  /* 0x0000000aff0a7e24 */ /* 0x000fe2000f8e00ff */
[----:B------:R-:W-:Y:S05]  /*3e80*/  MOV R11, UR11 ;  /* 0x0000000b000b7c02 */ /* 0x000fea0008000f00 */
[----:B-----5:R3:W5:Y:S02]  /*3e90*/  @P0 LDG.E R145, desc[UR46][R10.64] ;  /* 0x0000002e0a910981 */ /* 0x020764000c1e1900 */
[----:B-1-3--:R-:W-:Y:S07]  /*3ea0*/  @!P0 IMAD.U32 R145, RZ, RZ, UR8 ;  /* 0x00000008ff918e24 */ /* 0x00afee000f8e00ff */
.L_x_69:
[----:B-----5:R-:W-:Y:S01]  /*3eb0*/  @!P2 FSETP.EQ.AND P0, PT, R145, RZ, PT ;  /* 0x000000ff9100a20b */ /* 0x020fe20003f02000 */
[----:B------:R-:W-:Y:S01]  /*3ec0*/  @!UPT UIADD3 URZ, UPT, UPT, URZ, URZ, URZ ;  /* 0x000000fffffff290 */ /* 0x000fe2000fffe0ff */
[----:B------:R-:W-:Y:S11]  /*3ed0*/  @!P2 BRA `(.L_x_70) ;  /* 0x000000000014a947 */ /* 0x000ff60003800000 */
[----:B------:R-:W-:Y:S02]  /*3ee0*/  LOP3.LUT P2, RZ, R193, 0xff, RZ, 0xc0, !PT ;  /* 0x000000ffc1ff7812 */ /* 0x000fe4000784c0ff */
[----:B------:R-:W-:Y:S04]  /*3ef0*/  PLOP3.LUT P0, PT, PT, PT, UP3, 0x80, 0x8 ;  /* 0x000000000008781c */ /* 0x000fe80003f0f038 */
[----:B------:R-:W-:Y:S07]  /*3f00*/  PLOP3.LUT P0, PT, P0, PT, PT, 0x8, 0x80 ;  /* 0x000000000080781c */ /* 0x000fee000070e170 */
[----:B------:R-:W-:Y:S11]  /*3f10*/  @P2 FSETP.EQ.AND P0, PT, R145, RZ, PT ;  /* 0x000000ff9100220b */ /* 0x000ff60003f02000 */
[----:B------:R-:W-:Y:S02]  /*3f20*/  @!UPT UIADD3 URZ, UPT, UPT, URZ, URZ, URZ ;  /* 0x000000fffffff290 */ /* 0x000fe4000fffe0ff */
.L_x_70:
[----:B------:R-:W3:Y:S01]  /*3f30*/  SYNCS.PHASECHK.TRANS64.TRYWAIT P2, [UR6+0x50], R12 ;  /* 0x0000500cff0075a7 */ /* 0x000ee20008041106 */
[----:B------:R-:W-:Y:S04]  /*3f40*/  ELECT P4, URZ, PT ;  /* 0x0000000000ff782f */ /* 0x000fe80003880000 */
[----:B------:R-:W-:Y:S11]  /*3f50*/  PLOP3.LUT P4, PT, P0, P4, PT, 0xf2, 0x2f ;  /* 0x00000000002f781c */ /* 0x000ff60000789e72 */
[----:B------:R-:W-:Y:S02]  /*3f60*/  @!UPT UIADD3 URZ, UPT, UPT, URZ, URZ, URZ ;  /* 0x000000fffffff290 */ /* 0x000fe4000fffe0ff */
[----:B--2---:R-:W-:Y:S05]  /*3f70*/  @!P4 IADD3 R9, P0, PT, R32, 0x580, RZ ;  /* 0x000005802009c810 */ /* 0x004fea0007f1e0ff */
[----:B-1----:R-:W-:Y:S01]  /*3f80*/  @!P4 IMAD.X R0, RZ, RZ, R33, P0 ;  /* 0x000000ffff00c224 */ /* 0x002fe200000e0621 */
[----:B---3--:R-:W-:Y:S07]  /*3f90*/  @!P2 BRA `(.L_x_71) ;  /* 0x000000740004a947 */ /* 0x008fee0003800000 */
.L_x_153:
[----:B------:R-:W-:Y:S01]  /*3fa0*/  @!P4 R2UR UR8, R0 ;  /* 0x000000000008c2ca */ /* 0x000fe200000e0000 */
[----:B------:R-:W-:Y:S01]  /*3fb0*/  VOTEU.ALL UP0, P4 ;  /* 0x0000000000ff7886 */ /* 0x000fe20002000000 */
[----:B------:R-:W-:Y:S01]  /*3fc0*/  @!P4 R2UR UR9, R9 ;  /* 0x000000000909c2ca */ /* 0x000fe200000e0000 */
[----:B------:R-:W-:Y:S01]  /*3fd0*/  @!P4 IMAD.MOV.U32 R0, RZ, RZ, 0x4000 ;  /* 0x00004000ff00c424 */ /* 0x000fe200078e00ff */
[----:B------:R-:W-:Y:S01]  /*3fe0*/  UMOV UR10, 0x0 ;  /* 0x00000000000a7882 */ /* 0x000fe20000000000 */
[----:B------:R-:W-:Y:S01]  /*3ff0*/  UMOV UR11, 0x10000000 ;  /* 0x10000000000b7882 */ /* 0x000fe20000000000 */
[----:B------:R-:W-:Y:S01]  /*4000*/  @!UP0 UIADD3 UR32, UPT, UPT, UR6, 0x400, URZ ;  /* 0x0000040006208890 */ /* 0x000fe2000fffe0ff */
[----:B------:R-:W-:Y:S01]  /*4010*/  @!P4 IADD3 R9, P0, PT, R32, 0x580, RZ ;  /* 0x000005802009c810 */ /* 0x000fe20007f1e0ff */
[----:B------:R-:W-:Y:S01]  /*4020*/  VOTEU.ALL UP0, P4 ;  /* 0x0000000000ff7886 */ /* 0x000fe20002000000 */
[----:B------:R-:W-:Y:S04]  /*4030*/  UMOV UR36, UR44 ;  /* 0x0000002c00247c82 */ /* 0x000fe80008000000 */
[----:B------:R-:W-:Y:S01]  /*4040*/  IMAD.U32 R11, RZ, RZ, UR8 ;  /* 0x00000008ff0b7e24 */ /* 0x000fe2000f8e00ff */
[----:B------:R-:W-:Y:S01]  /*4050*/  UPRMT UR8, UR45, 0x654, UR33 ;  /* 0x000006542d087896 */ /* 0x000fe20008000021 */
[----:B------:R-:W-:Y:S03]  /*4060*/  IMAD.U32 R10, RZ, RZ, UR9 ;  /* 0x00000009ff0a7e24 */ /* 0x000fe6000f8e00ff */
[----:B------:R-:W-:Y:S02]  /*4070*/  @!P4 R2UR UR15, R11 ;  /* 0x000000000b0fc2ca */ /* 0x000fe400000e0000 */
[----:B------:R-:W-:Y:S11]  /*4080*/  @!P4 R2UR UR14, R10 ;  /* 0x000000000a0ec2ca */ /* 0x000ff600000e0000 */
[----:B------:R-:W-:Y:S02]  /*4090*/  @!UPT UIADD3 URZ, UPT, UPT, URZ, URZ, URZ ;  /* 0x000000fffffff290 */ /* 0x000fe4000fffe0ff */
[----:B------:R2:W-:Y:S01]  /*40a0*/  @!UP0 UTMALDG.3D [UR32], [UR14], desc[UR10] ;  /* 0x00000a200e0085b4 */ /* 0x0005e20008011000 */
[----:B------:R3:W-:Y:S01]  /*40b0*/  @!P4 SYNCS.ARRIVE.TRANS64.RED.A0TR RZ, [UR6+0x30], R0 ;  /* 0x00003000ffffc9a7 */ /* 0x0007e20008300406 */
[----:B------:R-:W-:Y:S01]  /*40c0*/  SYNCS.ARRIVE.TRANS64.RED.A1T0 RZ, [UR8], RZ ;  /* 0x000000ffffff79a7 */ /* 0x000fe20008100408 */
[----:B---3--:R-:W-:Y:S01]  /*40d0*/  @!P4 IMAD.X R0, RZ, RZ, R33, P0 ;  /* 0x000000ffff00c224 */ /* 0x008fe200000e0621 */
[----:B------:R-:W3:Y:S02]  /*40e0*/  SYNCS.PHASECHK.TRANS64.TRYWAIT P2, [UR6+0x58], R12 ;  /* 0x0000580cff0075a7 */ /* 0x000ee40008041106 */
[----:B--23--:R-:W-:Y:S05]  /*40f0*/  @!P2 BRA `(.L_x_72) ;  /* 0x0000007000c4a947 */ /* 0x00cfea0003800000 */
.L_x_155:
        /* <DEDUP_REMOVED lines=8> */
[----:B------:R-:W-:Y:S01]  /*4180*/  @!UP0 UIADD3 UR24, UPT, UPT, UR6, 0x4400, URZ ;  /* 0x0000440006188890 */ /* 0x000fe2000fffe0ff */
[----:B------:R-:W-:Y:S01]  /*4190*/  VOTEU.ALL UP0, P4 ;  /* 0x0000000000ff7886 */ /* 0x000fe20002000000 */
[----:B------:R-:W-:Y:S01]  /*41a0*/  UMOV UR27, UR35 ;  /* 0x00000023001b7c82 */ /* 0x000fe20008000000 */
[----:B------:R-:W-:Y:S02]  /*41b0*/  UMOV UR28, UR44 ;  /* 0x0000002c001c7c82 */ /* 0x000fe40008000000 */
[----:B------:R-:W-:Y:S01]  /*41c0*/  IMAD.U32 R11, RZ, RZ, UR8 ;  /* 0x00000008ff0b7e24 */ /* 0x000fe2000f8e00ff */
[----:B------:R-:W-:Y:S01]  /*41d0*/  UPRMT UR8, UR45, 0x654, UR25 ;  /* 0x000006542d087896 */ /* 0x000fe20008000019 */
[----:B------:R-:W-:Y:S02]  /*41e0*/  IMAD.U32 R10, RZ, RZ, UR9 ;  /* 0x00000009ff0a7e24 */ /* 0x000fe4000f8e00ff */
[----:B------:R-:W-:Y:S01]  /*41f0*/  @!P4 IMAD.X R20, RZ, RZ, R33, P0 ;  /* 0x000000ffff14c224 */ /* 0x000fe200000e0621 */
[----:B------:R-:W-:Y:S02]  /*4200*/  @!P4 R2UR UR15, R11 ;  /* 0x000000000b0fc2ca */ /* 0x000fe400000e0000 */
[----:B------:R-:W-:Y:S11]  /*4210*/  @!P4 R2UR UR14, R10 ;  /* 0x000000000a0ec2ca */ /* 0x000ff600000e0000 */
[----:B------:R-:W-:Y:S02]  /*4220*/  @!UPT UIADD3 URZ, UPT, UPT, URZ, URZ, URZ ;  /* 0x000000fffffff290 */ /* 0x000fe4000fffe0ff */
[----:B------:R2:W-:Y:S01]  /*4230*/  @!UP0 UTMALDG.3D [UR24], [UR14], desc[UR10] ;  /* 0x00000a180e0085b4 */ /* 0x0005e20008011000 */
[----:B------:R2:W-:Y:S01]  /*4240*/  @!P4 SYNCS.ARRIVE.TRANS64.RED.A0TR RZ, [UR6+0x38], R0 ;  /* 0x00003800ffffc9a7 */ /* 0x0005e20008300406 */
[----:B------:R-:W-:Y:S01]  /*4250*/  SYNCS.ARRIVE.TRANS64.RED.A1T0 RZ, [UR8], RZ ;  /* 0x000000ffffff79a7 */ /* 0x000fe20008100408 */
[----:B------:R-:W3:Y:S02]  /*4260*/  SYNCS.PHASECHK.TRANS64.TRYWAIT P2, [UR6+0x60], R12 ;  /* 0x0000600cff0075a7 */ /* 0x000ee40008041106 */
[----:B--23--:R-:W-:Y:S05]  /*4270*/  @!P2 BRA `(.L_x_73) ;  /* 0x00000070007ca947 */ /* 0x00cfea0003800000 */
.L_x_157:
[----:B------:R-:W2:Y:S01]  /*4280*/  LDC.64 R14, c[0x0][0xb10] ;  /* 0x0002c400ff0e7b82 */ /* 0x000ea20000000a00 */
[----:B------:R-:W-:Y:S01]  /*4290*/  @!P4 R2UR UR8, R20 ;  /* 0x000000001408c2ca */ /* 0x000fe200000e0000 */
[----:B------:R-:W-:Y:S01]  /*42a0*/  VOTEU.ALL UP0, P4 ;  /* 0x0000000000ff7886 */ /* 0x000fe20002000000 */
[----:B------:R-:W-:Y:S01]  /*42b0*/  @!P4 R2UR UR9, R21 ;  /* 0x000000001509c2ca */ /* 0x000fe200000e0000 */
[----:B------:R-:W-:Y:S01]  /*42c0*/  UMOV UR10, 0x0 ;  /* 0x00000000000a7882 */ /* 0x000fe20000000000 */
[----:B------:R-:W-:Y:S03]  /*42d0*/  UMOV UR11, 0x10000000 ;  /* 0x10000000000b7882 */ /* 0x000fe60000000000 */
[----:B------:R-:W3:Y:S01]  /*42e0*/  LDC.64 R10, c[0x0][0xb18] ;  /* 0x0002c600ff0a7b82 */ /* 0x000ee20000000a00 */
[----:B------:R-:W-:Y:S01]  /*42f0*/  @!UP0 UIADD3 UR18, UPT, UPT, UR34, 0x80, URZ ;  /* 0x0000008022128890 */ /* 0x000fe2000fffe0ff */
[----:B------:R-:W-:Y:S01]  /*4300*/  @P3 SHF.R.U32.HI R28, RZ, 0x10, R25 ;  /* 0x00000010ff1c3819 */ /* 0x000fe20000011619 */
[----:B------:R-:W-:Y:S01]  /*4310*/  @!UP0 UIADD3 UR16, UPT, UPT, UR6, 0x8400, URZ ;  /* 0x0000840006108890 */ /* 0x000fe2000fffe0ff */
[----:B------:R-:W-:Y:S01]  /*4320*/  VIADD R30, R30, 0x1 ;  /* 0x000000011e1e7836 */ /* 0x000fe20000000000 */
[----:B------:R-:W-:Y:S03]  /*4330*/  VOTEU.ALL UP0, P4 ;  /* 0x0000000000ff7886 */ /* 0x000fe60002000000 */
[----:B------:R-:W5:Y:S01]  /*4340*/  @!P1 LDC R0, c[0x0][0xb20] ;  /* 0x0002c800ff009b82 */ /* 0x000f620000000800 */
[----:B------:R-:W-:Y:S01]  /*4350*/  UMOV UR19, UR35 ;  /* 0x0000002300137c82 */ /* 0x000fe20008000000 */
[----:B------:R-:W-:Y:S01]  /*4360*/  IMAD.U32 R21, RZ, RZ, UR8 ;  /* 0x00000008ff157e24 */ /* 0x000fe2000f8e00ff */
[----:B------:R-:W-:Y:S05]  /*4370*/  UMOV UR20, UR44 ;  /* 0x0000002c00147c82 */ /* 0x000fea0008000000 */
[----:B-1----:R-:W1:Y:S01]  /*4380*/  @!P1 LDC R3, c[0x0][0xb0c] ;  /* 0x0002c300ff039b82 */ /* 0x002e620000000800 */
[----:B------:R-:W-:Y:S01]  /*4390*/  IMAD.U32 R20, RZ, RZ, UR9 ;  /* 0x00000009ff147e24 */ /* 0x000fe2000f8e00ff */
[----:B------:R-:W-:Y:S01]  /*43a0*/  UPRMT UR8, UR45, 0x654, UR17 ;  /* 0x000006542d087896 */ /* 0x000fe20008000011 */
[----:B------:R-:W-:Y:S03]  /*43b0*/  @!P4 R2UR UR15, R21 ;  /* 0x00000000150fc2ca */ /* 0x000fe600000e0000 */
[----:B------:R-:W-:Y:S01]  /*43c0*/  @!P4 R2UR UR14, R20 ;  /* 0x00000000140ec2ca */ /* 0x000fe200000e0000 */
[----:B------:R-:W-:Y:S11]  /*43d0*/  @!P4 IMAD.MOV.U32 R20, RZ, RZ, 0x4000 ;  /* 0x00004000ff14c424 */ /* 0x000ff600078e00ff */
[----:B------:R-:W-:Y:S01]  /*43e0*/  @!UPT UIADD3 URZ, UPT, UPT, URZ, URZ, URZ ;  /* 0x000000fffffff290 */ /* 0x000fe2000fffe0ff */
[----:B------:R1:W-:Y:S01]  /*43f0*/  @!UP0 UTMALDG.3D [UR16], [UR14], desc[UR10] ;  /* 0x00000a100e0085b4 */ /* 0x0003e20008011000 */
[----:B------:R1:W-:Y:S02]  /*4400*/  @!P4 SYNCS.ARRIVE.TRANS64.RED.A0TR RZ, [UR6+0x40], R20 ;  /* 0x00004014ffffc9a7 */ /* 0x0003e40008300406 */
[----:B-1----:R-:W-:Y:S01]  /*4410*/  @!P1 ISETP.NE.AND P2, PT, R3, 0x1, PT ;  /* 0x000000010300980c */ /* 0x002fe20003f45270 */
[C---:B--2---:R-:W-:Y:S01]  /*4420*/  @!P1 IMAD.HI.U32 R14, R13.reuse, R14, RZ ;  /* 0x0000000e0d0e9227 */ /* 0x044fe200078e00ff */
[----:B---3--:R-:W-:Y:S03]  /*4430*/  @!P1 ISETP.NE.AND P0, PT, R10, 0x1, PT ;  /* 0x000000010a00980c */ /* 0x008fe60003f05270 */
[C---:B------:R-:W-:Y:S01]  /*4440*/  @!P1 IMAD.HI.U32 R11, R8.reuse, R11, RZ ;  /* 0x0000000b080b9227 */ /* 0x040fe200078e00ff */
[----:B------:R-:W-:Y:S04]  /*4450*/  @!P1 SHF.R.U32.HI R14, RZ, R15, R14 ;  /* 0x0000000fff0e9219 */ /* 0x000fe8000001160e */
[----:B-----5:R-:W-:Y:S01]  /*4460*/  @!P1 SHF.R.U32.HI R9, RZ, R0, R11 ;  /* 0x00000000ff099219 */ /* 0x020fe2000001160b */
[----:B------:R-:W-:Y:S01]  /*4470*/  SYNCS.ARRIVE.TRANS64.RED.A1T0 RZ, [UR8], RZ ;  /* 0x000000ffffff79a7 */ /* 0x000fe20008100408 */
[----:B------:R-:W-:Y:S02]  /*4480*/  @!P1 SEL R14, R13, R14, !P2 ;  /* 0x0000000e0d0e9207 */ /* 0x000fe40005000000 */
[----:B------:R-:W-:Y:S01]  /*4490*/  @!P1 SEL R9, R8, R9, !P0 ;  /* 0x0000000908099207 */ /* 0x000fe20004000000 */
[----:B------:R-:W1:Y:S04]  /*44a0*/  SYNCS.PHASECHK.TRANS64.TRYWAIT P5, [UR6+0x68], R12 ;  /* 0x0000680cff0075a7 */ /* 0x000e6800080a1106 */
[----:B------:R-:W-:Y:S02]  /*44b0*/  @!P1 IMAD.IADD R0, R9, 0x1, -R14 ;  /* 0x0000000109009824 */ /* 0x000fe400078e0a0e */
[----:B------:R-:W-:Y:S02]  /*44c0*/  @!P1 IMAD.IADD R9, R14, 0x1, -R9 ;  /* 0x000000010e099824 */ /* 0x000fe400078e0a09 */
[----:B------:R-:W-:Y:S02]  /*44d0*/  @!P1 IMAD R13, R0, R3, R13 ;  /* 0x00000003000d9224 */ /* 0x000fe400078e020d */
[----:B------:R-:W-:Y:S01]  /*44e0*/  @!P1 IMAD R8, R9, R10, R8 ;  /* 0x0000000a09089224 */ /* 0x000fe200078e0208 */
[----:B-1----:R-:W-:Y:S06]  /*44f0*/  @!P5 BRA `(.L_x_74) ;  /* 0x0000006c00f4d947 */ /* 0x002fec0003800000 */
.L_x_159:
[----:B-1----:R-:W-:Y:S01]  /*4500*/  @!P4 IADD3 R3, P0, PT, R32, 0x580, RZ ;  /* 0x000005802003c810 */ /* 0x002fe20007f1e0ff */
[----:B------:R-:W-:Y:S01]  /*4510*/  VOTEU.ALL UP0, P4 ;  /* 0x0000000000ff7886 */ /* 0x000fe20002000000 */
[----:B------:R-:W-:Y:S01]  /*4520*/  UMOV UR18, 0x0 ;  /* 0x0000000000127882 */ /* 0x000fe20000000000 */
[----:B------:R-:W-:Y:S01]  /*4530*/  UMOV UR19, 0x10000000 ;  /* 0x1000000000137882 */ /* 0x000fe20000000000 */
[----:B------:R-:W-:Y:S01]  /*4540*/  @!P4 R2UR UR9, R3 ;  /* 0x000000000309c2ca */ /* 0x000fe200000e0000 */
[----:B------:R-:W-:Y:S01]  /*4550*/  @!P4 IMAD.X R0, RZ, RZ, R33, P0 ;  /* 0x000000ffff00c224 */ /* 0x000fe200000e0621 */
[----:B------:R-:W-:Y:S01]  /*4560*/  @!UP0 UIADD3 UR10, UPT, UPT, UR34, 0xc0, URZ ;  /* 0x000000c0220a8890 */ /* 0x000fe2000fffe0ff */
[----:B------:R-:W-:Y:S01]  /*4570*/  ISETP.NE.AND P0, PT, R30, 0x2, PT ;  /* 0x000000021e00780c */ /* 0x000fe20003f05270 */
[----:B------:R-:W-:Y:S01]  /*4580*/  UMOV UR11, UR35 ;  /* 0x00000023000b7c82 */ /* 0x000fe20008000000 */
[----:B------:R-:W-:Y:S01]  /*4590*/  UMOV UR12, UR44 ;  /* 0x0000002c000c7c82 */ /* 0x000fe20008000000 */
[----:B------:R-:W-:Y:S01]  /*45a0*/  @!P4 R2UR UR8, R0 ;  /* 0x000000000008c2ca */ /* 0x000fe200000e0000 */
[----:B------:R-:W-:Y:S01]  /*45b0*/  IMAD.IADD R20, R8, 0x1, R180 ;  /* 0x0000000108147824 */ /* 0x000fe200078e02b4 */
[----:B------:R-:W-:Y:S01]  /*45c0*/  @P3 R2UR UR44, R28 ;  /* 0x000000001c2c32ca */ /* 0x000fe200000e0000 */
[----:B------:R-:W-:Y:S01]  /*45d0*/  IMAD.IADD R21, R13, 0x1, R192 ;  /* 0x000000010d157824 */ /* 0x000fe200078e02c0 */
[----:B------:R-:W-:Y:S02]  /*45e0*/  SEL R0, RZ, 0x1, P0 ;  /* 0x00000001ff007807 */ /* 0x000fe40000000000 */
[----:B------:R-:W-:Y:S01]  /*45f0*/  LOP3.LUT R31, R31, 0x1, RZ, 0x3c, !PT ;  /* 0x000000011f1f7812 */ /* 0x000fe200078e3cff */
[----:B------:R-:W-:Y:S01]  /*4600*/  IMAD.U32 R10, RZ, RZ, UR9 ;  /* 0x00000009ff0a7e24 */ /* 0x000fe2000f8e00ff */
[----:B------:R-:W-:Y:S01]  /*4610*/  @!UP0 UIADD3 UR9, UPT, UPT, UR6, 0x48, URZ ;  /* 0x0000004806098890 */ /* 0x000fe2000fffe0ff */
[----:B------:R-:W-:Y:S02]  /*4620*/  LOP3.LUT R29, R29, R0, RZ, 0x3c, !PT ;  /* 0x000000001d1d7212 */ /* 0x000fe400078e3cff */
[----:B------:R-:W-:Y:S02]  /*4630*/  SEL R30, R30, RZ, P0 ;  /* 0x000000ff1e1e7207 */ /* 0x000fe40000000000 */
[----:B------:R-:W-:Y:S01]  /*4640*/  IMAD.U32 R11, RZ, RZ, UR8 ;  /* 0x00000008ff0b7e24 */ /* 0x000fe2000f8e00ff */
[----:B------:R-:W-:Y:S01]  /*4650*/  @!P4 R2UR UR14, R10 ;  /* 0x000000000a0ec2ca */ /* 0x000fe200000e0000 */
[----:B------:R-:W-:Y:S01]  /*4660*/  @!UP0 UIADD3 UR8, UPT, UPT, UR6, 0xc400, URZ ;  /* 0x0000c40006088890 */ /* 0x000fe2000fffe0ff */
[----:B------:R-:W-:Y:S02]  /*4670*/  VOTEU.ALL UP0, P4 ;  /* 0x0000000000ff7886 */ /* 0x000fe40002000000 */
[----:B------:R-:W-:Y:S11]  /*4680*/  @!P4 R2UR UR15, R11 ;  /* 0x000000000b0fc2ca */ /* 0x000ff600000e0000 */
[----:B------:R-:W-:Y:S02]  /*4690*/  @!UPT UIADD3 URZ, UPT, UPT, URZ, URZ, URZ ;  /* 0x000000fffffff290 */ /* 0x000fe4000fffe0ff */
[----:B------:R3:W-:Y:S01]  /*46a0*/  @!UP0 UTMALDG.3D [UR8], [UR14], desc[UR18] ;  /* 0x000012080e0085b4 */ /* 0x0007e20008011000 */
[----:B------:R3:W-:Y:S01]  /*46b0*/  @!P4 SYNCS.ARRIVE.TRANS64.RED.A0TR RZ, [UR6+0x48], R23 ;  /* 0x00004817ffffc9a7 */ /* 0x0007e20008300406 */
[----:B------:R-:W-:Y:S01]  /*46c0*/  UPLOP3.LUT UP0, UPT, UPT, UPT, UPT, 0x80, 0x8 ;  /* 0x000000000008789c */ /* 0x000fe20003f0f070 */
[----:B------:R-:W-:Y:S01]  /*46d0*/  SYNCS.ARRIVE.TRANS64.RED.A1T0 RZ, [UR7], RZ ;  /* 0x000000ffffff79a7 */ /* 0x000fe20008100407 */
[----:B------:R-:W-:Y:S09]  /*46e0*/  @P3 BRA `(.L_x_75) ;  /* 0xfffffff000903947 */ /* 0x000ff2000383ffff */
[----:B------:R-:W-:-:S04]  /*46f0*/  SHF.L.U32 R3, R31, 0x1f, RZ ;  /* 0x0000001f1f037819 */ /* 0x000fc800000006ff */
[----:B------:R-:W1:Y:S02]  /*4700*/  SYNCS.PHASECHK.TRANS64.TRYWAIT P0, [UR6+0x50], R3 ;  /* 0x00005003ff0075a7 */ /* 0x000e640008001106 */
[----:B-1----:R-:W-:Y:S05]  /*4710*/  @!P0 BRA `(.L_x_76) ;  /* 0x0000006c00848947 */ /* 0x002fea0003800000 */
.L_x_161:
[----:B------:R-:W2:Y:S02]  /*4720*/  SYNCS.PHASECHK.TRANS64.TRYWAIT P0, [UR6+0x58], R3 ;  /* 0x00005803ff0075a7 */ /* 0x000ea40008001106 */
[----:B--2---:R-:W-:Y:S05]  /*4730*/  @!P0 BRA `(.L_x_77) ;  /* 0x0000006c00948947 */ /* 0x004fea0003800000 */
.L_x_163:
[----:B------:R-:W2:Y:S02]  /*4740*/  SYNCS.PHASECHK.TRANS64.TRYWAIT P0, [UR6+0x60], R3 ;  /* 0x00006003ff0075a7 */ /* 0x000ea40008001106 */
[----:B--2---:R-:W-:Y:S05]  /*4750*/  @!P0 BRA `(.L_x_78) ;  /* 0x0000006c00a48947 */ /* 0x004fea0003800000 */
.L_x_165:
[----:B-1----:R-:W-:-:S07]  /*4760*/  MOV R0, UR6 ;  /* 0x0000000600007c02 */ /* 0x002fce0008000f00 */
.L_x_79:
[----:B-1----:R-:W-:-:S04]  /*4770*/  SHF.L.U32 R3, R31, 0x1f, RZ ;  /* 0x0000001f1f037819 */ /* 0x002fc800000006ff */
[----:B------:R1:W2:Y:S03]  /*4780*/  SYNCS.PHASECHK.TRANS64.TRYWAIT P0, [R0+URZ+0x68], R3 ;  /* 0x00006803000075a7 */ /* 0x0002a600080011ff */
[----:B--2---:R-:W-:Y:S05]  /*4790*/  @!P0 NANOSLEEP.SYNCS 0x989680 ;  /* 0x009896800000895d */ /* 0x004fea0003900000 */
[----:B------:R-:W2:Y:S02]  /*47a0*/  @!P0 SYNCS.PHASECHK.TRANS64 P0, [R0+URZ+0x68], R3 ;  /* 0x00006803000085a7 */ /* 0x000ea400080010ff */
[----:B--23--:R-:W-:Y:S05]  /*47b0*/  @P0 EXIT ;  /* 0x000000000000094d */ /* 0x00cfea0003800000 */
[----:B------:R-:W-:Y:S05]  /*47c0*/  BRA `(.L_x_79) ;  /* 0xfffffffc00e87947 */ /* 0x000fea000383ffff */
.L_x_64:
[----:B------:R-:W-:-:S06]  /*47d0*/  UISETP.GE.AND UP0, UPT, UR8, 0x4, UPT ;  /* 0x000000040800788c */ /* 0x000fcc000bf06270 */
[----:B------:R-:W-:-:S13]  /*47e0*/  PLOP3.LUT P0, PT, PT, PT, UP0, 0x80, 0x8 ;  /* 0x000000000008781c */ /* 0x000fda0003f0f008 */
[----:B------:R-:W-:Y:S05]  /*47f0*/  @!P0 EXIT ;  /* 0x000000000000894d */ /* 0x000fea0003800000 */
[----:B------:R-:W-:Y:S01]  /*4800*/  BAR.SYNC.DEFER_BLOCKING 0x6, 0xa0 ;  /* 0x0182800000007b1d */ /* 0x000fe20000010000 */
[C---:B------:R-:W-:Y:S01]  /*4810*/  IMAD.SHL.U32 R198, R209.reuse, 0x40, RZ ;  /* 0x00000040d1c67824 */ /* 0x040fe200078e00ff */
[C---:B------:R-:W-:Y:S01]  /*4820*/  LOP3.LUT R199, R209.reuse, 0x1, RZ, 0xc0, !PT ;  /* 0x00000001d1c77812 */ /* 0x040fe200078ec0ff */
[C---:B------:R-:W-:Y:S01]  /*4830*/  IMAD.SHL.U32 R3, R209.reuse, 0x8, RZ ;  /* 0x00000008d1037824 */ /* 0x040fe200078e00ff */
[----:B------:R-:W-:Y:S01]  /*4840*/  LOP3.LUT R208, R2, 0x60, R209, 0xf8, !PT ;  /* 0x0000006002d07812 */ /* 0x000fe200078ef8d1 */
[----:B------:R-:W-:Y:S01]  /*4850*/  IMAD.U32 R181, R209, 0x10000, RZ ;  /* 0x00010000d1b57824 */ /* 0x000fe200078e00ff */
[----:B------:R-:W-:Y:S02]  /*4860*/  UMOV UR48, 0x400 ;  /* 0x0000040000307882 */ /* 0x000fe40000000000 */
[----:B------:R-:W1:Y:S01]  /*4870*/  LDC R197, c[0x0][0x370] ;  /* 0x0000dc00ffc57b82 */ /* 0x000e620000000800 */
[----:B------:R-:W-:Y:S01]  /*4880*/  ULEA UR48, UR45, UR48, 0x18 ;  /* 0x000000302d307291 */ /* 0x000fe2000f8ec0ff */
[----:B------:R-:W-:Y:S01]  /*4890*/  LOP3.LUT R4, R198, 0x1c0, RZ, 0xc0, !PT ;  /* 0x000001c0c6047812 */ /* 0x000fe200078ec0ff */
[----:B------:R-:W-:Y:S01]  /*48a0*/  IMAD.MOV.U32 R207, RZ, RZ, 0x2 ;  /* 0x00000002ffcf7424 */ /* 0x000fe200078e00ff */
[----:B------:R-:W-:Y:S01]  /*48b0*/  ISETP.NE.U32.AND P0, PT, R199, 0x1, PT ;  /* 0x00000001c700780c */ /* 0x000fe20003f05070 */
[----:B------:R-:W-:Y:S01]  /*48c0*/  UIADD3 UR4, UPT, UPT, UR48, 0x400, URZ ;  /* 0x0000040030047890 */ /* 0x000fe2000fffe0ff */
[----:B------:R-:W-:Y:S01]  /*48d0*/  LOP3.LUT R3, R4, 0x38, R3, 0xf8, !PT ;  /* 0x0000003804037812 */ /* 0x000fe200078ef803 */
[----:B------:R-:W-:Y:S01]  /*48e0*/  IMAD.MOV.U32 R206, RZ, RZ, 0x4 ;  /* 0x00000004ffce7424 */ /* 0x000fe200078e00ff */
[----:B------:R-:W2:Y:S01]  /*48f0*/  LDC R138, c[0x0][0xb0c] ;  /* 0x0002c300ff8a7b82 */ /* 0x000ea20000000800 */
[----:B------:R-:W-:Y:S01]  /*4900*/  LOP3.LUT R181, R181, 0x600000, RZ, 0xc0, !PT ;  /* 0x00600000b5b57812 */ /* 0x000fe200078ec0ff */
[----:B------:R-:W-:Y:S01]  /*4910*/  IMAD.MOV.U32 R205, RZ, RZ, 0x1 ;  /* 0x00000001ffcd7424 */ /* 0x000fe200078e00ff */
[----:B------:R-:W-:Y:S01]  /*4920*/  R2P PR, R209, 0x6 ;  /* 0x00000006d1007804 */ /* 0x000fe20000000000 */
[----:B------:R-:W-:Y:S01]  /*4930*/  IMAD.MOV.U32 R144, RZ, RZ, RZ ;  /* 0x000000ffff907224 */ /* 0x000fe200078e00ff */
[----:B------:R-:W-:Y:S01]  /*4940*/  LOP3.LUT R198, R3, 0x1e00, R198, 0xf8, !PT ;  /* 0x00001e0003c67812 */ /* 0x000fe200078ef8c6 */
[----:B------:R-:W-:Y:S01]  /*4950*/  IMAD.MOV.U32 R204, RZ, RZ, RZ ;  /* 0x000000ffffcc7224 */ /* 0x000fe200078e00ff */
[----:B------:R-:W-:Y:S01]  /*4960*/  P2R R3, PR, RZ, 0x1 ;  /* 0x00000001ff037803 */ /* 0x000fe20000000000 */
[----:B------:R-:W4:Y:S01]  /*4970*/  LDC R194, c[0x0][0xb20] ;  /* 0x0002c800ffc27b82 */ /* 0x000f220000000800 */
[----:B------:R-:W3:Y:S01]  /*4980*/  LDS R0, [UR48+0x110] ;  /* 0x00011030ff007984 */ /* 0x000ee20008000800 */
[----:B------:R-:W-:Y:S01]  /*4990*/  LOP3.LUT R209, R209, 0x60, RZ, 0xc0, !PT ;  /* 0x00000060d1d17812 */ /* 0x000fe200078ec0ff */
[----:B------:R-:W-:Y:S01]  /*49a0*/  IMAD.MOV.U32 R211, RZ, RZ, RZ ;  /* 0x000000ffffd37224 */ /* 0x000fe200078e00ff */
[----:B------:R-:W-:Y:S01]  /*49b0*/  SEL R207, R207, 0xfffffffe, !P1 ;  /* 0xfffffffecfcf7807 */ /* 0x000fe20004800000 */
[----:B------:R-:W-:Y:S01]  /*49c0*/  IMAD.MOV.U32 R203, RZ, RZ, RZ ;  /* 0x000000ffffcb7224 */ /* 0x000fe200078e00ff */
[----:B------:R-:W-:Y:S01]  /*49d0*/  SEL R206, R206, 0xfffffffc, !P2 ;  /* 0xfffffffccece7807 */ /* 0x000fe20005000000 */
[----:B------:R-:W-:Y:S01]  /*49e0*/  IMAD.U32 R201, RZ, RZ, UR4 ;  /* 0x00000004ffc97e24 */ /* 0x000fe2000f8e00ff */
[----:B------:R-:W1:Y:S01]  /*49f0*/  LDC R137, c[0x0][0xb30] ;  /* 0x0002cc00ff897b82 */ /* 0x000e620000000800 */
[----:B------:R-:W1:Y:S01]  /*4a00*/  LDCU.64 UR52, c[0x0][0x348] ;  /* 0x00006900ff3477ac */ /* 0x000e620008000a00 */
[----:B------:R-:W1:Y:S06]  /*4a10*/  LDCU UR49, c[0x0][0x384] ;  /* 0x00007080ff3177ac */ /* 0x000e6c0008000800 */
[----:B------:R-:W1:Y:S01]  /*4a20*/  LDC R195, c[0x0][0x388] ;  /* 0x0000e200ffc37b82 */ /* 0x000e620000000800 */
[----:B------:R-:W1:Y:S01]  /*4a30*/  LDCU.64 UR40, c[0x0][0x888] ;  /* 0x00011100ff2877ac */ /* 0x000e620008000a00 */
[----:B------:R-:W1:Y:S06]  /*4a40*/  LDCU.64 UR42, c[0x0][0x8c0] ;  /* 0x00011800ff2a77ac */ /* 0x000e6c0008000a00 */
[----:B------:R-:W1:Y:S01]  /*4a50*/  LDC.64 R190, c[0x0][0xb10] ;  /* 0x0002c400ffbe7b82 */ /* 0x000e620000000a00 */
[----:B------:R-:W-:Y:S01]  /*4a60*/  UMOV UR50, URZ ;  /* 0x000000ff00327c82 */ /* 0x000fe20008000000 */
[----:B------:R-:W-:-:S06]  /*4a70*/  UMOV UR51, URZ ;  /* 0x000000ff00337c82 */ /* 0x000fcc0008000000 */
[----:B------:R-:W1:Y:S08]  /*4a80*/  LDC.64 R132, c[0x0][0xb18] ;  /* 0x0002c600ff847b82 */ /* 0x000e700000000a00 */
[----:B------:R-:W1:Y:S01]  /*4a90*/  LDC.64 R186, c[0x0][0x888] ;  /* 0x00022200ffba7b82 */ /* 0x000e620000000a00 */
[----:B---3--:R-:W-:-:S07]  /*4aa0*/  IMAD.IADD R181, R0, 0x1, R181 ;  /* 0x0000000100b57824 */ /* 0x008fce00078e02b5 */
[----:B------:R-:W3:Y:S08]  /*4ab0*/  LDC.64 R130, c[0x0][0xb28] ;  /* 0x0002ca00ff827b82 */ /* 0x000ef00000000a00 */
[----:B------:R-:W1:Y:S08]  /*4ac0*/  LDC.64 R188, c[0x0][0x890] ;  /* 0x00022400ffbc7b82 */ /* 0x000e700000000a00 */
[----:B------:R-:W1:Y:S08]  /*4ad0*/  LDC.64 R184, c[0x0][0x8b0] ;  /* 0x00022c00ffb87b82 */ /* 0x000e700000000a00 */
[----:B------:R-:W1:Y:S08]  /*4ae0*/  LDC.64 R182, c[0x0][0x8a8] ;  /* 0x00022a00ffb67b82 */ /* 0x000e700000000a00 */
[----:B------:R-:W1:Y:S08]  /*4af0*/  LDC.64 R134, c[0x0][0x8d0] ;  /* 0x00023400ff867b82 */ /* 0x000e700000000a00 */
[----:B--2-4-:R-:W1:Y:S02]  /*4b00*/  LDC R196, c[0x0][0x374] ;  /* 0x0000dd00ffc47b82 */ /* 0x014e640000000800 */
.L_x_124:
[----:B------:R-:W-:Y:S02]  /*4b10*/  LEA R0, R211, UR48, 0x3 ;  /* 0x00000030d3007c11 */ /* 0x000fe4000f8e18ff */
[----:B------:R-:W-:Y:S02]  /*4b20*/  SHF.L.U32 R3, R203, 0x1f, RZ ;  /* 0x0000001fcb037819 */ /* 0x000fe400000006ff */
[----:B-1----:R-:W-:Y:S02]  /*4b30*/  LEA R16, R211, UR48, 0x4 ;  /* 0x00000030d3107c11 */ /* 0x002fe4000f8e20ff */
[----:B------:R-:W2:Y:S02]  /*4b40*/  SYNCS.PHASECHK.TRANS64.TRYWAIT P0, [R0+URZ+0x80], R3 ;  /* 0x00008003000075a7 */ /* 0x000ea400080011ff */
[----:B--2---:R-:W-:Y:S05]  /*4b50*/  @!P0 BRA `(.L_x_80) ;  /* 0x0000006800bc8947 */ /* 0x004fea0003800000 */
.L_x_166:
[----:B------:R-:W4:Y:S01]  /*4b60*/  LDC.64 R12, c[0x0][0xb10] ;  /* 0x0002c400ff0c7b82 */ /* 0x000f220000000a00 */
[----:B------:R-:W3:Y:S01]  /*4b70*/  LDS.128 R16, [R16+0xf0] ;  /* 0x0000f00010107984 */ /* 0x000ee20000000c00 */
[----:B-1----:R-:W-:Y:S01]  /*4b80*/  ISETP.NE.AND P1, PT, R137, 0x1, PT ;  /* 0x000000018900780c */ /* 0x002fe20003f25270 */
[----:B--2---:R-:W-:Y:S01]  /*4b90*/  VIADD R0, R0, 0x90 ;  /* 0x0000009000007836 */ /* 0x004fe20000000000 */
[----:B------:R-:W-:Y:S04]  /*4ba0*/  ISETP.GE.AND P0, PT, R136, 0x1, PT ;  /* 0x000000018800780c */ /* 0x000fe80003f06270 */
[----:B------:R-:W1:Y:S01]  /*4bb0*/  LDC.64 R10, c[0x0][0xb18] ;  /* 0x0002c600ff0a7b82 */ /* 0x000e620000000a00 */
[----:B------:R-:W-:Y:S01]  /*4bc0*/  PRMT R0, RZ, 0x654, R0 ;  /* 0x00000654ff007816 */ /* 0x000fe20000000000 */
[----:B------:R-:W-:Y:S01]  /*4bd0*/  @!PT LDS RZ, [RZ] ;  /* 0x00000000fffff984 */ /* 0x000fe20000000800 */
[----:B------:R-:W-:Y:S01]  /*4be0*/  @!PT LDS RZ, [RZ] ;  /* 0x00000000fffff984 */ /* 0x000fe20000000800 */
[----:B------:R-:W-:Y:S01]  /*4bf0*/  @!PT LDS RZ, [RZ] ;  /* 0x00000000fffff984 */ /* 0x000fe20000000800 */
[----:B------:R-:W-:Y:S01]  /*4c00*/  @!PT LDS RZ, [RZ] ;  /* 0x00000000fffff984 */ /* 0x000fe20000000800 */
[----:B------:R2:W-:Y:S06]  /*4c10*/  MEMBAR.ALL.CTA ;  /* 0x0000000000007992 */ /* 0x0005ec0000008000 */
[----:B--2---:R-:W2:Y:S01]  /*4c20*/  FENCE.VIEW.ASYNC.S ;  /* 0x00000000000073c6 */ /* 0x004ea20000000000 */
[----:B------:R-:W1:Y:S08]  /*4c30*/  @!P1 LDC R14, c[0x0][0xb20] ;  /* 0x0002c800ff0e9b82 */ /* 0x000e700000000800 */
[----:B------:R-:W1:Y:S01]  /*4c40*/  @!P1 LDC R9, c[0x0][0xb0c] ;  /* 0x0002c300ff099b82 */ /* 0x000e620000000800 */
[----:B--2---:R2:W-:Y:S01]  /*4c50*/  SYNCS.ARRIVE.TRANS64.RED.A1T0 RZ, [R0+URZ], RZ ;  /* 0x000000ff00ff79a7 */ /* 0x0045e200081004ff */
[----:B---3--:R-:W-:Y:S04]  /*4c60*/  LOP3.LUT P4, RZ, R18, 0x1, RZ, 0xc0, !PT ;  /* 0x0000000112ff7812 */ /* 0x008fe8000788c0ff */
[----:B------:R-:W-:Y:S09]  /*4c70*/  P2R R210, PR, RZ, 0x10 ;  /* 0x00000010ffd27803 */ /* 0x000ff20000000000 */
[----:B------:R-:W-:Y:S02]  /*4c80*/  @P4 MOV R141, R16 ;  /* 0x00000010008d4202 */ /* 0x000fe40000000f00 */
[----:B------:R-:W-:Y:S01]  /*4c90*/  @P4 LOP3.LUT R139, R17, 0xffff, RZ, 0xc0, !PT ;  /* 0x0000ffff118b4812 */ /* 0x000fe200078ec0ff */
[----:B--2-4-:R-:W-:Y:S06]  /*4ca0*/  @!P0 BRA `(.L_x_81) ;  /* 0x0000000000a48947 */ /* 0x014fec0003800000 */
[----:B------:R-:W-:Y:S01]  /*4cb0*/  IMAD.HI.U32 R23, R196, R133, RZ ;  /* 0x00000085c4177227 */ /* 0x000fe200078e00ff */
[----:B------:R-:W-:Y:S02]  /*4cc0*/  ISETP.NE.AND P0, PT, R132, 0x1, PT ;  /* 0x000000018400780c */ /* 0x000fe40003f05270 */
[----:B------:R-:W-:Y:S01]  /*4cd0*/  ISETP.NE.AND P2, PT, R136, 0x1, PT ;  /* 0x000000018800780c */ /* 0x000fe20003f45270 */
[----:B------:R-:W-:Y:S01]  /*4ce0*/  IMAD.HI.U32 R22, R197, R190, RZ ;  /* 0x000000bec5167227 */ /* 0x000fe200078e00ff */
[----:B------:R-:W-:Y:S02]  /*4cf0*/  SHF.R.U32.HI R23, RZ, R194, R23 ;  /* 0x000000c2ff177219 */ /* 0x000fe40000011617 */
[----:B------:R-:W-:Y:S01]  /*4d00*/  ISETP.NE.AND P3, PT, R138, 0x1, PT ;  /* 0x000000018a00780c */ /* 0x000fe20003f65270 */
[----:B------:R-:W-:Y:S01]  /*4d10*/  IMAD.HI.U32 R26, R141, R190, RZ ;  /* 0x000000be8d1a7227 */ /* 0x000fe200078e00ff */
[----:B------:R-:W-:Y:S02]  /*4d20*/  SHF.R.U32.HI R22, RZ, R191, R22 ;  /* 0x000000bfff167219 */ /* 0x000fe40000011616 */
[----:B------:R-:W-:Y:S01]  /*4d30*/  SEL R3, R196, R23, !P0 ;  /* 0x00000017c4037207 */ /* 0x000fe20004000000 */
[----:B------:R-:W-:Y:S01]  /*4d40*/  IMAD.HI.U32 R23, R139, R133, RZ ;  /* 0x000000858b177227 */ /* 0x000fe200078e00ff */
[----:B------:R-:W-:Y:S02]  /*4d50*/  SEL R7, R197, R22, !P3 ;  /* 0x00000016c5077207 */ /* 0x000fe40005800000 */
[----:B------:R-:W-:Y:S01]  /*4d60*/  SHF.R.U32.HI R26, RZ, R191, R26 ;  /* 0x000000bfff1a7219 */ /* 0x000fe2000001161a */
[-C--:B------:R-:W-:Y:S04]  /*4d70*/  IMAD.HI.U32 R22, R3, R130.reuse, RZ ;  /* 0x0000008203167227 */ /* 0x080fe800078e00ff */
[----:B------:R-:W-:Y:S01]  /*4d80*/  IMAD.HI.U32 R24, R7, R130, RZ ;  /* 0x0000008207187227 */ /* 0x000fe200078e00ff */
[-C--:B------:R-:W-:Y:S02]  /*4d90*/  @P2 SHF.R.U32.HI R3, RZ, R131.reuse, R22 ;  /* 0x00000083ff032219 */ /* 0x080fe40000011616 */
[----:B------:R-:W-:Y:S02]  /*4da0*/  SHF.R.U32.HI R22, RZ, R194, R23 ;  /* 0x000000c2ff167219 */ /* 0x000fe40000011617 */
[----:B------:R-:W-:Y:S01]  /*4db0*/  @P2 SHF.R.U32.HI R7, RZ, R131, R24 ;  /* 0x00000083ff072219 */ /* 0x000fe20000011618 */
[C---:B------:R-:W-:Y:S01]  /*4dc0*/  IMAD R2, R136.reuse, R3, RZ ;  /* 0x0000000388027224 */ /* 0x040fe200078e02ff */
[----:B------:R-:W-:Y:S02]  /*4dd0*/  SEL R5, R139, R22, !P0 ;  /* 0x000000168b057207 */ /* 0x000fe40004000000 */
[----:B------:R-:W-:Y:S01]  /*4de0*/  SEL R3, R141, R26, !P3 ;  /* 0x0000001a8d037207 */ /* 0x000fe20005800000 */
[----:B------:R-:W-:Y:S01]  /*4df0*/  IMAD R4, R136, R7, RZ ;  /* 0x0000000788047224 */ /* 0x000fe200078e02ff */
[C---:B------:R-:W-:Y:S01]  /*4e00*/  ISETP.GE.AND P0, PT, R5.reuse, R2, PT ;  /* 0x000000020500720c */ /* 0x040fe20003f06270 */
[----:B------:R-:W-:Y:S03]  /*4e10*/  IMAD.HI.U32 R6, R5, R130, RZ ;  /* 0x0000008205067227 */ /* 0x000fe600078e00ff */
[----:B------:R-:W-:Y:S01]  /*4e20*/  ISETP.GE.OR P0, PT, R3, R4, P0 ;  /* 0x000000040300720c */ /* 0x000fe20000706670 */
[----:B------:R-:W-:Y:S01]  /*4e30*/  IMAD.MOV R4, RZ, RZ, -R3 ;  /* 0x000000ffff047224 */ /* 0x000fe200078e0a03 */
[-C--:B------:R-:W-:Y:S03]  /*4e40*/  SHF.R.U32.HI R6, RZ, R131.reuse, R6 ;  /* 0x00000083ff067219 */ /* 0x080fe60000011606 */
[----:B------:R-:W-:Y:S01]  /*4e50*/  IMAD R141, R138, R4, R141 ;  /* 0x000000048a8d7224 */ /* 0x000fe200078e028d */
[----:B------:R-:W-:Y:S05]  /*4e60*/  SEL R15, R5, R6, !P2 ;  /* 0x00000006050f7207 */ /* 0x000fea0005000000 */
[----:B------:R-:W-:Y:S02]  /*4e70*/  IMAD.MOV R6, RZ, RZ, -R15 ;  /* 0x000000ffff067224 */ /* 0x000fe400078e0a0f */
[C---:B------:R-:W-:Y:S04]  /*4e80*/  @!P0 IMAD.HI.U32 R2, R3.reuse, R130, RZ ;  /* 0x0000008203028227 */ /* 0x040fe800078e00ff */
[----:B------:R-:W-:Y:S01]  /*4e90*/  IMAD R6, R136, R6, R5 ;  /* 0x0000000688067224 */ /* 0x000fe200078e0205 */
[----:B------:R-:W-:Y:S04]  /*4ea0*/  @!P0 SHF.R.U32.HI R2, RZ, R131, R2 ;  /* 0x00000083ff028219 */ /* 0x000fe80000011602 */
[----:B------:R-:W-:Y:S02]  /*4eb0*/  @!P0 SEL R0, R3, R2, !P2 ;  /* 0x0000000203008207 */ /* 0x000fe40005000000 */
[----:B------:R-:W-:Y:S02]  /*4ec0*/  IADD3 R2, PT, PT, -R5, RZ, RZ ;  /* 0x000000ff05027210 */ /* 0x000fe40007ffe1ff */
[----:B------:R-:W-:Y:S01]  /*4ed0*/  @!P0 IADD3 R8, PT, PT, R15, -R0, RZ ;  /* 0x800000000f088210 */ /* 0x000fe20007ffe0ff */
[----:B------:R-:W-:Y:S02]  /*4ee0*/  @!P0 IMAD R0, R7, R6, R0 ;  /* 0x0000000607008224 */ /* 0x000fe400078e0200 */
[----:B------:R-:W-:Y:S02]  /*4ef0*/  IMAD R139, R132, R2, R139 ;  /* 0x00000002848b7224 */ /* 0x000fe400078e028b */
[----:B------:R-:W-:Y:S02]  /*4f00*/  @!P0 IMAD R5, R8, R136, R3 ;  /* 0x0000008808058224 */ /* 0x000fe400078e0203 */
[----:B------:R-:W-:Y:S04]  /*4f10*/  @!P0 IMAD.MOV.U32 R3, RZ, RZ, R0 ;  /* 0x000000ffff038224 */ /* 0x000fe800078e0000 */
[----:B------:R-:W-:Y:S02]  /*4f20*/  IMAD R141, R3, R138, R141 ;  /* 0x0000008a038d7224 */ /* 0x000fe400078e028d */
[----:B------:R-:W-:Y:S07]  /*4f30*/  IMAD R139, R5, R132, R139 ;  /* 0x00000084058b7224 */ /* 0x000fee00078e028b */
.L_x_81:
[----:B-1----:R-:W-:Y:S01]  /*4f40*/  @!P1 ISETP.NE.AND P0, PT, R10, 0x1, PT ;  /* 0x000000010a00980c */ /* 0x002fe20003f05270 */
[----:B------:R-:W-:Y:S01]  /*4f50*/  @!P1 IMAD.HI.U32 R3, R139, R11, RZ ;  /* 0x0000000b8b039227 */ /* 0x000fe200078e00ff */
[----:B------:R-:W-:Y:S01]  /*4f60*/  R2UR UR38, R21 ;  /* 0x00000000152672ca */ /* 0x000fe200000e0000 */
[----:B------:R-:W-:Y:S01]  /*4f70*/  BSSY.RECONVERGENT B6, `(.L_x_82) ;  /* 0x0000031000067945 */ /* 0x000fe20003800200 */
[----:B------:R-:W-:Y:S01]  /*4f80*/  R2UR UR37, R20 ;  /* 0x00000000142572ca */ /* 0x000fe200000e0000 */
[----:B------:R-:W-:Y:S01]  /*4f90*/  @!P1 IMAD.HI.U32 R0, R141, R12, RZ ;  /* 0x0000000c8d009227 */ /* 0x000fe200078e00ff */
[----:B------:R-:W-:Y:S02]  /*4fa0*/  @!P1 SHF.R.U32.HI R2, RZ, R14, R3 ;  /* 0x0000000eff029219 */ /* 0x000fe40000011603 */
[----:B------:R-:W-:Y:S01]  /*4fb0*/  @!P1 ISETP.NE.AND P2, PT, R9, 0x1, PT ;  /* 0x000000010900980c */ /* 0x000fe20003f45270 */
[----:B------:R-:W-:Y:S01]  /*4fc0*/  VIADD R211, R211, 0x1 ;  /* 0x00000001d3d37836 */ /* 0x000fe20000000000 */
[----:B------:R-:W-:Y:S02]  /*4fd0*/  @!P1 SEL R2, R139, R2, !P0 ;  /* 0x000000028b029207 */ /* 0x000fe40004000000 */
[----:B------:R-:W-:Y:S02]  /*4fe0*/  @!P1 SHF.R.U32.HI R0, RZ, R13, R0 ;  /* 0x0000000dff009219 */ /* 0x000fe40000011600 */
[----:B------:R-:W-:Y:S01]  /*4ff0*/  LOP3.LUT P0, RZ, R201, 0x3f0, RZ, 0xc0, !PT ;  /* 0x000003f0c9ff7812 */ /* 0x000fe2000780c0ff */
[----:B------:R-:W-:Y:S01]  /*5000*/  USHF.L.U32 UR38, UR38, 0x7, URZ ;  /* 0x0000000726267899 */ /* 0x000fe200080006ff */
[----:B------:R-:W-:Y:S01]  /*5010*/  @!P1 SEL R3, R141, R0, !P2 ;  /* 0x000000008d039207 */ /* 0x000fe20005000000 */
[----:B------:R-:W-:Y:S01]  /*5020*/  USHF.L.U32 UR37, UR37, 0x8, URZ ;  /* 0x0000000825257899 */ /* 0x000fe200080006ff */
[----:B------:R-:W-:Y:S03]  /*5030*/  @P4 SHF.R.U32.HI R202, RZ, 0x10, R17 ;  /* 0x00000010ffca4819 */ /* 0x000fe60000011611 */
[----:B------:R-:W-:Y:S02]  /*5040*/  @!P1 IMAD.IADD R0, R2, 0x1, -R3 ;  /* 0x0000000102009824 */ /* 0x000fe400078e0a03 */
[----:B------:R-:W-:Y:S02]  /*5050*/  @!P1 IMAD.IADD R2, R3, 0x1, -R2 ;  /* 0x0000000103029824 */ /* 0x000fe400078e0a02 */
[----:B------:R-:W-:Y:S02]  /*5060*/  @!P1 IMAD R141, R0, R9, R141 ;  /* 0x00000009008d9224 */ /* 0x000fe400078e028d */
[----:B------:R-:W-:Y:S01]  /*5070*/  @!P1 IMAD R139, R2, R10, R139 ;  /* 0x0000000a028b9224 */ /* 0x000fe200078e028b */
[----:B------:R-:W-:Y:S06]  /*5080*/  @!P0 BRA `(.L_x_83) ;  /* 0x00000000007c8947 */ /* 0x000fec0003800000 */
[----:B------:R-:W1:Y:S01]  /*5090*/  LDCU.64 UR8, c[0x4][0x80] ;  /* 0x01001000ff0877ac */ /* 0x000e620008000a00 */
[----:B------:R-:W-:Y:S01]  /*50a0*/  MOV R2, 0x0 ;  /* 0x0000000000027802 */ /* 0x000fe20000000f00 */
[----:B------:R-:W-:Y:S02]  /*50b0*/  HFMA2 R12, -RZ, RZ, 0, 5.9604644775390625e-08 ;  /* 0x00000001ff0c7431 */ /* 0x000fe400000001ff */
[----:B------:R-:W-:Y:S01]  /*50c0*/  IMAD.MOV.U32 R8, RZ, RZ, 0x70 ;  /* 0x00000070ff087424 */ /* 0x000fe200078e00ff */
[----:B------:R2:W3:Y:S01]  /*50d0*/  LDC.64 R14, c[0x4][R2] ;  /* 0x01000000020e7b82 */ /* 0x0004e20000000a00 */
[----:B------:R-:W4:Y:S01]  /*50e0*/  LDCU.64 UR6, c[0x4][0x88] ;  /* 0x01001100ff0677ac */ /* 0x000f220008000a00 */
[----:B------:R-:W-:Y:S01]  /*50f0*/  IMAD.MOV.U32 R13, RZ, RZ, RZ ;  /* 0x000000ffff0d7224 */ /* 0x000fe200078e00ff */
[----:B------:R-:W2:Y:S01]  /*5100*/  LDCU.64 UR4, c[0x4][0x8] ;  /* 0x01000100ff0477ac */ /* 0x000ea20008000a00 */
[----:B-1----:R-:W-:Y:S01]  /*5110*/  MOV R5, UR9 ;  /* 0x0000000900057c02 */ /* 0x002fe20008000f00 */
[----:B------:R-:W-:Y:S01]  /*5120*/  IMAD.U32 R4, RZ, RZ, UR8 ;  /* 0x00000008ff047e24 */ /* 0x000fe2000f8e00ff */
[----:B----4-:R-:W-:Y:S01]  /*5130*/  MOV R7, UR7 ;  /* 0x0000000700077c02 */ /* 0x010fe20008000f00 */
[----:B------:R-:W-:Y:S01]  /*5140*/  IMAD.U32 R6, RZ, RZ, UR6 ;  /* 0x00000006ff067e24 */ /* 0x000fe2000f8e00ff */
[----:B--2---:R-:W-:Y:S01]  /*5150*/  MOV R11, UR5 ;  /* 0x00000005000b7c02 */ /* 0x004fe20008000f00 */
[----:B------:R-:W-:Y:S02]  /*5160*/  IMAD.U32 R10, RZ, RZ, UR4 ;  /* 0x00000004ff0a7e24 */ /* 0x000fe4000f8e00ff */
[----:B------:R-:W-:Y:S07]  /*5170*/  LEPC R20, `(.L_x_84) ;  /* 0x000000001014794e */ /* 0x000fee0000000000 */
[----:B---3-5:R-:W-:Y:S05]  /*5180*/  CALL.ABS.NOINC R14 ;  /* 0x000000000e007343 */ /* 0x028fea0003c00000 */
.L_x_84:
[----:B------:R-:W1:Y:S01]  /*5190*/  LDCU.64 UR8, c[0x4][0x80] ;  /* 0x01001000ff0877ac */ /* 0x000e620008000a00 */
[----:B------:R-:W2:Y:S01]  /*51a0*/  LDC.64 R2, c[0x4][R2] ;  /* 0x0100000002027b82 */ /* 0x000ea20000000a00 */
[----:B------:R-:W-:Y:S02]  /*51b0*/  HFMA2 R12, -RZ, RZ, 0, 5.9604644775390625e-08 ;  /* 0x00000001ff0c7431 */ /* 0x000fe400000001ff */
[----:B------:R-:W-:Y:S02]  /*51c0*/  IMAD.MOV.U32 R8, RZ, RZ, 0x70 ;  /* 0x00000070ff087424 */ /* 0x000fe400078e00ff */
[----:B------:R-:W-:Y:S01]  /*51d0*/  IMAD.MOV.U32 R13, RZ, RZ, RZ ;  /* 0x000000ffff0d7224 */ /* 0x000fe200078e00ff */
[----:B------:R-:W3:Y:S01]  /*51e0*/  LDCU.64 UR6, c[0x4][0x88] ;  /* 0x01001100ff0677ac */ /* 0x000ee20008000a00 */
[----:B------:R-:W4:Y:S01]  /*51f0*/  LDCU.64 UR4, c[0x4][0x8] ;  /* 0x01000100ff0477ac */ /* 0x000f220008000a00 */
[----:B-1----:R-:W-:Y:S02]  /*5200*/  MOV R4, UR8 ;  /* 0x0000000800047c02 */ /* 0x002fe40008000f00 */
[----:B------:R-:W-:Y:S02]  /*5210*/  MOV R5, UR9 ;  /* 0x0000000900057c02 */ /* 0x000fe40008000f00 */
[----:B---3--:R-:W-:Y:S01]  /*5220*/  MOV R7, UR7 ;  /* 0x0000000700077c02 */ /* 0x008fe20008000f00 */
[----:B------:R-:W-:Y:S01]  /*5230*/  IMAD.U32 R6, RZ, RZ, UR6 ;  /* 0x00000006ff067e24 */ /* 0x000fe2000f8e00ff */
[----:B----4-:R-:W-:Y:S01]  /*5240*/  MOV R11, UR5 ;  /* 0x00000005000b7c02 */ /* 0x010fe20008000f00 */
[----:B------:R-:W-:Y:S02]  /*5250*/  IMAD.U32 R10, RZ, RZ, UR4 ;  /* 0x00000004ff0a7e24 */ /* 0x000fe4000f8e00ff */
[----:B------:R-:W-:Y:S07]  /*5260*/  LEPC R20, `(.L_x_83) ;  /* 0x000000001014794e */ /* 0x000fee0000000000 */
[----:B--2---:R-:W-:Y:S05]  /*5270*/  CALL.ABS.NOINC R2 ;  /* 0x0000000002007343 */ /* 0x004fea0003c00000 */
.L_x_83:
[----:B------:R-:W-:Y:S05]  /*5280*/  BSYNC.RECONVERGENT B6 ;  /* 0x0000000000067941 */ /* 0x000fea0003800200 */
.L_x_82:
[C---:B------:R-:W-:Y:S02]  /*5290*/  ISETP.NE.U32.AND P3, PT, R188.reuse, RZ, PT ;  /* 0x000000ffbc00720c */ /* 0x040fe40003f65070 */
[----:B------:R-:W-:Y:S02]  /*52a0*/  ISETP.NE.U32.AND P0, PT, RZ, UR40, PT ;  /* 0x00000028ff007c0c */ /* 0x000fe4000bf05070 */
[C---:B------:R-:W-:Y:S02]  /*52b0*/  ISETP.NE.AND.EX P3, PT, R189.reuse, RZ, PT, P3 ;  /* 0x000000ffbd00720c */ /* 0x040fe40003f65330 */
[----:B------:R-:W-:Y:S02]  /*52c0*/  ISETP.NE.U32.AND P4, PT, R188, RZ, PT ;  /* 0x000000ffbc00720c */ /* 0x000fe40003f85070 */
[----:B------:R-:W-:Y:S02]  /*52d0*/  ISETP.NE.AND.EX P0, PT, RZ, UR41, PT, P0 ;  /* 0x00000029ff007c0c */ /* 0x000fe4000bf05300 */
[----:B------:R-:W-:Y:S02]  /*52e0*/  ISETP.NE.U32.AND P2, PT, R184, RZ, PT ;  /* 0x000000ffb800720c */ /* 0x000fe40003f45070 */
[----:B------:R-:W-:Y:S02]  /*52f0*/  ISETP.NE.U32.AND P1, PT, RZ, UR40, PT ;  /* 0x00000028ff007c0c */ /* 0x000fe4000bf25070 */
[----:B------:R-:W-:Y:S03]  /*5300*/  ISETP.NE.AND.EX P4, PT, R189, RZ, P0, P4 ;  /* 0x000000ffbd00720c */ /* 0x000fe60000785340 */
[----:B------:R-:W-:Y:S10]  /*5310*/  @!P3 BRA `(.L_x_85) ;  /* 0x00000000002cb947 */ /* 0x000ff40003800000 */
[----:B------:R-:W-:Y:S01]  /*5320*/  ISETP.NE.U32.AND P0, PT, R186, RZ, PT ;  /* 0x000000ffba00720c */ /* 0x000fe20003f05070 */
[----:B------:R-:W-:Y:S03]  /*5330*/  IMAD.MOV.U32 R193, RZ, RZ, 0x1 ;  /* 0x00000001ffc17424 */ /* 0x000fe600078e00ff */
[----:B------:R-:W-:Y:S11]  /*5340*/  ISETP.NE.AND.EX P0, PT, R187, RZ, PT, P0 ;  /* 0x000000ffbb00720c */ /* 0x000ff60003f05300 */
[----:B------:R-:W-:Y:S02]  /*5350*/  @!UPT UIADD3 URZ, UPT, UPT, URZ, URZ, URZ ;  /* 0x000000fffffff290 */ /* 0x000fe4000fffe0ff */
[----:B------:R-:W1:Y:S01]  /*5360*/  @P0 LDC.64 R2, c[0x0][0x888] ;  /* 0x00022200ff020b82 */ /* 0x000e620000000a00 */
[----:B------:R-:W-:Y:S04]  /*5370*/  @P0 IMAD R0, R188, UR44, RZ ;  /* 0x0000002cbc000c24 */ /* 0x000fe8000f8e02ff */
[----:B-1----:R-:W-:Y:S04]  /*5380*/  @P0 IMAD.WIDE R2, R0, 0x4, R2 ;  /* 0x0000000400020825 */ /* 0x002fe800078e0202 */
[----:B------:R-:W-:Y:S01]  /*5390*/  HFMA2 R0, -RZ, RZ, 0, 5.9604644775390625e-08 ;  /* 0x00000001ff007431 */ /* 0x000fe200000001ff */
[----:B-----5:R1:W5:Y:S04]  /*53a0*/  @P0 LDG.E R145, desc[UR46][R2.64] ;  /* 0x0000002e02910981 */ /* 0x020368000c1e1900 */
[----:B------:R-:W-:Y:S01]  /*53b0*/  @!P0 PRMT R193, R0, 0x7610, R193 ;  /* 0x0000761000c18816 */ /* 0x000fe200000000c1 */
[----:B-1----:R-:W2:Y:S06]  /*53c0*/  @!P0 LDC R145, c[0x0][0x880] ;  /* 0x00022000ff918b82 */ /* 0x002eac0000000800 */
.L_x_85:
[----:B------:R-:W-:Y:S02]  /*53d0*/  ISETP.NE.AND.EX P2, PT, R185, RZ, PT, P2 ;  /* 0x000000ffb900720c */ /* 0x000fe40003f45320 */
[----:B------:R-:W-:Y:S02]  /*53e0*/  PLOP3.LUT P0, PT, PT, PT, PT, 0x8, 0x80 ;  /* 0x000000000080781c */ /* 0x000fe40003f0e170 */
[----:B------:R-:W-:Y:S02]  /*53f0*/  ISETP.NE.AND.EX P1, PT, RZ, UR41, PT, P1 ;  /* 0x00000029ff007c0c */ /* 0x000fe4000bf25310 */
[----:B------:R-:W-:Y:S07]  /*5400*/  @!P4 PLOP3.LUT P0, PT, P3, PT, PT, 0x80, 0x8 ;  /* 0x000000000008c81c */ /* 0x000fee0001f0f070 */
[----:B------:R-:W-:Y:S06]  /*5410*/  @!P2 BRA `(.L_x_86) ;  /* 0x000000000020a947 */ /* 0x000fec0003800000 */
[----:B------:R-:W-:Y:S04]  /*5420*/  ISETP.NE.U32.AND P2, PT, R182, RZ, PT ;  /* 0x000000ffb600720c */ /* 0x000fe80003f45070 */
[----:B------:R-:W-:Y:S11]  /*5430*/  ISETP.NE.AND.EX P2, PT, R183, RZ, PT, P2 ;  /* 0x000000ffb700720c */ /* 0x000ff60003f45320 */
[----:B------:R-:W-:Y:S02]  /*5440*/  @!UPT UIADD3 URZ, UPT, UPT, URZ, URZ, URZ ;  /* 0x000000fffffff290 */ /* 0x000fe4000fffe0ff */
[----:B------:R-:W1:Y:S01]  /*5450*/  @P2 LDC.64 R2, c[0x0][0x8a8] ;  /* 0x00022a00ff022b82 */ /* 0x000e620000000a00 */
[----:B------:R-:W-:Y:S04]  /*5460*/  @P2 IMAD R0, R184, UR44, RZ ;  /* 0x0000002cb8002c24 */ /* 0x000fe8000f8e02ff */
[----:B-1----:R-:W-:Y:S05]  /*5470*/  @P2 IMAD.WIDE R2, R0, 0x4, R2 ;  /* 0x0000000400022825 */ /* 0x002fea00078e0202 */
[----:B-----5:R1:W5:Y:S02]  /*5480*/  @P2 LDG.E R143, desc[UR46][R2.64] ;  /* 0x0000002e028f2981 */ /* 0x020364000c1e1900 */
[----:B-1----:R-:W3:Y:S02]  /*5490*/  @!P2 LDC R143, c[0x0][0x8a0] ;  /* 0x00022800ff8fab82 */ /* 0x002ee40000000800 */
.L_x_86:
[----:B--2--5:R-:W-:Y:S01]  /*54a0*/  FSETP.NEU.AND P2, PT, R145, RZ, PT ;  /* 0x000000ff9100720b */ /* 0x024fe20003f4d000 */
[----:B------:R-:W-:Y:S01]  /*54b0*/  IMAD.U32 R4, RZ, RZ, UR38 ;  /* 0x00000026ff047e24 */ /* 0x000fe2000f8e00ff */
[----:B------:R-:W-:Y:S01]  /*54c0*/  SEL R3, RZ, 0xffffffff, P1 ;  /* 0xffffffffff037807 */ /* 0x000fe20000800000 */
[----:B------:R-:W-:Y:S01]  /*54d0*/  USHF.R.S32.HI UR4, URZ, 0x1f, UR44 ;  /* 0x0000001fff047899 */ /* 0x000fe2000801142c */
[----:B------:R-:W-:Y:S01]  /*54e0*/  @!P4 LOP3.LUT P1, RZ, R193, 0xff, RZ, 0xc0, !PT ;  /* 0x000000ffc1ffc812 */ /* 0x000fe2000782c0ff */
[----:B------:R-:W1:Y:S01]  /*54f0*/  LDCU UR5, c[0x0][0x8c8] ;  /* 0x00011900ff0577ac */ /* 0x000e620008000800 */
[----:B------:R-:W-:Y:S02]  /*5500*/  @!P4 SEL R8, RZ, 0xffffffff, P2 ;  /* 0xffffffffff08c807 */ /* 0x000fe40001000000 */
[----:B------:R-:W-:Y:S01]  /*5510*/  LOP3.LUT R205, R205, 0x1, RZ, 0x3c, !PT ;  /* 0x00000001cdcd7812 */ /* 0x000fe200078e3cff */
[----:B------:R-:W-:Y:S01]  /*5520*/  UISETP.NE.U32.AND UP0, UPT, UR42, URZ, UPT ;  /* 0x000000ff2a00728c */ /* 0x000fe2000bf05070 */
[----:B------:R-:W-:Y:S01]  /*5530*/  @P0 SEL R8, R3, R8, !P1 ;  /* 0x0000000803080207 */ /* 0x000fe20004800000 */
[----:B------:R-:W-:Y:S01]  /*5540*/  IMAD R0, R134, UR4, RZ ;  /* 0x0000000486007c24 */ /* 0x000fe2000f8e02ff */
[----:B------:R-:W-:Y:S01]  /*5550*/  IADD3 R6, P0, PT, R208, UR38, RZ ;  /* 0x00000026d0067c10 */ /* 0x000fe2000ff1e0ff */
[----:B------:R-:W-:Y:S01]  /*5560*/  UISETP.NE.AND.EX UP0, UPT, UR43, URZ, UPT, UP0 ;  /* 0x000000ff2b00728c */ /* 0x000fe2000bf05300 */
[----:B------:R-:W-:Y:S01]  /*5570*/  @!P4 LOP3.LUT R8, R8, 0x1, RZ, 0xc0, !PT ;  /* 0x000000010808c812 */ /* 0x000fe200078ec0ff */
[----:B------:R-:W-:Y:S01]  /*5580*/  IMAD R0, R135, UR44, R0 ;  /* 0x0000002c87007c24 */ /* 0x000fe2000f8e0200 */
[----:B------:R-:W-:Y:S02]  /*5590*/  LEA.HI.X.SX32 R7, R4, RZ, 0x1, P0 ;  /* 0x000000ff04077211 */ /* 0x000fe400000f0eff */
[----:B------:R-:W-:Y:S01]  /*55a0*/  ISETP.NE.U32.OR P5, PT, R8, 0x1, P4 ;  /* 0x000000010800780c */ /* 0x000fe200027a5470 */
[----:B------:R-:W-:Y:S03]  /*55b0*/  IMAD.WIDE.U32 R6, R134, UR44, R6 ;  /* 0x0000002c86067c25 */ /* 0x000fe6000f8e0006 */
[----:B------:R-:W-:Y:S01]  /*55c0*/  P2R R212, PR, RZ, 0x20 ;  /* 0x00000020ffd47803 */ /* 0x000fe20000000000 */
[----:B------:R-:W-:Y:S01]  /*55d0*/  IMAD.IADD R5, R7, 0x1, R0 ;  /* 0x0000000107057824 */ /* 0x000fe200078e0200 */
[C---:B------:R-:W-:Y:S01]  /*55e0*/  LEA R4, P0, R6.reuse, UR42, 0x1 ;  /* 0x0000002a06047c11 */ /* 0x040fe2000f8008ff */
[----:B-1----:R-:W-:Y:S03]  /*55f0*/  IMAD.U32 R2, RZ, RZ, UR5 ;  /* 0x00000005ff027e24 */ /* 0x002fe6000f8e00ff */
[----:B------:R-:W-:Y:S03]  /*5600*/  LEA.HI.X R5, R6, UR43, R5, 0x1, P0 ;  /* 0x0000002b06057c11 */ /* 0x000fe600080f0c05 */
[----:B------:R-:W-:Y:S01]  /*5610*/  @P5 SHF.L.U32 R6, R205, 0x1f, RZ ;  /* 0x0000001fcd065819 */ /* 0x000fe200000006ff */
[----:B------:R-:W-:Y:S06]  /*5620*/  BRA.U !UP0, `(.L_x_87) ;  /* 0x0000000108187547 */ /* 0x000fec000b800000 */
[----:B------:R-:W-:Y:S01]  /*5630*/  ISETP.LE.AND P0, PT, R195, UR37, PT ;  /* 0x00000025c3007c0c */ /* 0x000fe2000bf03270 */
[----:B------:R-:W-:Y:S05]  /*5640*/  VIADD R0, R208, UR38 ;  /* 0x00000026d0007c36 */ /* 0x000fea0008000000 */
[----:B------:R-:W-:Y:S02]  /*5650*/  ISETP.GE.OR P0, PT, R0, UR49, P0 ;  /* 0x0000003100007c0c */ /* 0x000fe40008706670 */
[----:B------:R-:W-:Y:S11]  /*5660*/  PRMT R0, RZ, 0x7610, R0 ;  /* 0x00007610ff007816 */ /* 0x000ff60000000000 */
[----:B------:R-:W2:Y:S02]  /*5670*/  @!P0 LDG.E.U16 R0, desc[UR46][R4.64] ;  /* 0x0000002e04008981 */ /* 0x000ea4000c1e1500 */
[----:B--2---:R-:W-:Y:S07]  /*5680*/  HADD2.F32 R2, -RZ, R0.H0_H0 ;  /* 0x20000000ff027230 */ /* 0x004fee0000004100 */
.L_x_87:
[----:B------:R-:W1:Y:S01]  /*5690*/  @P5 SYNCS.PHASECHK.TRANS64.TRYWAIT P1, [UR48+0x30], R6 ;  /* 0x00003006ff0055a7 */ /* 0x000e620008021130 */
[----:B------:R-:W-:Y:S01]  /*56a0*/  IMAD.SHL.U32 R217, R198, 0x2, RZ ;  /* 0x00000002c6d97824 */ /* 0x000fe200078e00ff */
[----:B------:R-:W-:Y:S01]  /*56b0*/  LEA R147, R144, UR48, 0x3 ;  /* 0x0000003090937c11 */ /* 0x000fe2000f8e18ff */
[----:B------:R-:W-:Y:S01]  /*56c0*/  IMAD.SHL.U32 R223, R206, 0x10, RZ ;  /* 0x00000010cedf7824 */ /* 0x000fe200078e00ff */
[----:B------:R-:W-:Y:S01]  /*56d0*/  SHF.L.U32 R0, R204, 0x1f, RZ ;  /* 0x0000001fcc007819 */ /* 0x000fe200000006ff */
[----:B------:R-:W-:Y:S01]  /*56e0*/  VIADD R218, R217, UR48 ;  /* 0x00000030d9da7c36 */ /* 0x000fe20008000000 */
[----:B------:R-:W-:Y:S01]  /*56f0*/  SEL R4, RZ, 0xffffffff, P2 ;  /* 0xffffffffff047807 */ /* 0x000fe20001000000 */
[----:B------:R-:W-:Y:S01]  /*5700*/  IMAD.SHL.U32 R224, R207, 0x10, RZ ;  /* 0x00000010cfe07824 */ /* 0x000fe200078e00ff */
[----:B------:R-:W-:Y:S01]  /*5710*/  LOP3.LUT P2, R213, R193, 0xff, RZ, 0xc0, !PT ;  /* 0x000000ffc1d57812 */ /* 0x000fe2000784c0ff */
[----:B------:R-:W-:Y:S01]  /*5720*/  IMAD.IADD R215, R218, 0x1, R223 ;  /* 0x00000001dad77824 */ /* 0x000fe200078e02df */
[----:B------:R-:W-:Y:S01]  /*5730*/  BSSY B1, `(.L_x_88) ;  /* 0x0000045000017945 */ /* 0x000fe20003800000 */
[----:B------:R-:W-:Y:S01]  /*5740*/  IMAD.MOV.U32 R225, RZ, RZ, 0x1 ;  /* 0x00000001ffe17424 */ /* 0x000fe200078e00ff */
[----:B------:R-:W-:Y:S01]  /*5750*/  @P3 SEL R4, R3, R4, !P2 ;  /* 0x0000000403043207 */ /* 0x000fe20005000000 */
[----:B------:R-:W-:Y:S01]  /*5760*/  IMAD R146, R144, 0x100, R181 ;  /* 0x0000010090927824 */ /* 0x000fe200078e02b5 */
[----:B------:R-:W-:Y:S01]  /*5770*/  CS2R R150, SRZ ;  /* 0x0000000000967805 */ /* 0x000fe2000001ff00 */
[----:B------:R-:W-:Y:S01]  /*5780*/  IMAD.MOV.U32 R222, RZ, RZ, RZ ;  /* 0x000000ffffde7224 */ /* 0x000fe200078e00ff */
[----:B------:R2:W4:Y:S01]  /*5790*/  SYNCS.PHASECHK.TRANS64.TRYWAIT P0, [R147+URZ+0xa0], R0 ;  /* 0x0000a000930075a7 */ /* 0x00052200080011ff */
[----:B------:R-:W-:Y:S02]  /*57a0*/  LOP3.LUT R4, R4, 0x1, RZ, 0xc0, !PT ;  /* 0x0000000104047812 */ /* 0x000fe400078ec0ff */
[----:B------:R-:W-:Y:S02]  /*57b0*/  CS2R R148, SRZ ;  /* 0x0000000000947805 */ /* 0x000fe4000001ff00 */
[----:B------:R-:W-:Y:S02]  /*57c0*/  CS2R R154, SRZ ;  /* 0x00000000009a7805 */ /* 0x000fe4000001ff00 */
[----:B------:R-:W-:Y:S02]  /*57d0*/  CS2R R152, SRZ ;  /* 0x0000000000987805 */ /* 0x000fe4000001ff00 */
[----:B------:R-:W-:Y:S02]  /*57e0*/  ISETP.NE.U32.AND P4, PT, R4, 0x1, PT ;  /* 0x000000010400780c */ /* 0x000fe40003f85070 */
[----:B------:R-:W-:Y:S02]  /*57f0*/  CS2R R158, SRZ ;  /* 0x00000000009e7805 */ /* 0x000fe4000001ff00 */
[----:B------:R-:W-:Y:S02]  /*5800*/  CS2R R156, SRZ ;  /* 0x00000000009c7805 */ /* 0x000fe4000001ff00 */
[----:B------:R-:W-:Y:S02]  /*5810*/  CS2R R162, SRZ ;  /* 0x0000000000a27805 */ /* 0x000fe4000001ff00 */
[----:B------:R-:W-:Y:S01]  /*5820*/  P2R R226, PR, RZ, 0x10 ;  /* 0x00000010ffe27803 */ /* 0x000fe20000000000 */
[----:B------:R-:W-:Y:S01]  /*5830*/  IMAD.IADD R216, R218, 0x1, R224 ;  /* 0x00000001dad87824 */ /* 0x000fe200078e02e0 */
[----:B------:R-:W-:Y:S02]  /*5840*/  CS2R R160, SRZ ;  /* 0x0000000000a07805 */ /* 0x000fe4000001ff00 */
[----:B------:R-:W-:Y:S02]  /*5850*/  CS2R R166, SRZ ;  /* 0x0000000000a67805 */ /* 0x000fe4000001ff00 */
[----:B------:R-:W-:Y:S02]  /*5860*/  CS2R R164, SRZ ;  /* 0x0000000000a47805 */ /* 0x000fe4000001ff00 */
[----:B------:R-:W-:Y:S02]  /*5870*/  CS2R R170, SRZ ;  /* 0x0000000000aa7805 */ /* 0x000fe4000001ff00 */
[----:B------:R-:W-:Y:S02]  /*5880*/  CS2R R168, SRZ ;  /* 0x0000000000a87805 */ /* 0x000fe4000001ff00 */
[----:B------:R-:W-:Y:S02]  /*5890*/  CS2R R174, SRZ ;  /* 0x0000000000ae7805 */ /* 0x000fe4000001ff00 */
[----:B------:R-:W-:Y:S02]  /*58a0*/  CS2R R172, SRZ ;  /* 0x0000000000ac7805 */ /* 0x000fe4000001ff00 */
[----:B------:R-:W-:Y:S02]  /*58b0*/  CS2R R178, SRZ ;  /* 0x0000000000b27805 */ /* 0x000fe4000001ff00 */
[----:B------:R-:W-:Y:S01]  /*58c0*/  CS2R R176, SRZ ;  /* 0x0000000000b07805 */ /* 0x000fe2000001ff00 */
[----:B------:R-:W-:Y:S01]  /*58d0*/  IMAD.IADD R214, R224, 0x1, R215 ;  /* 0x00000001e0d67824 */ /* 0x000fe200078e02d7 */
[----:B-1----:R-:W-:Y:S01]  /*58e0*/  @P5 SEL R225, RZ, 0x1, !P1 ;  /* 0x00000001ffe15807 */ /* 0x002fe20004800000 */
[----:B--2---:R-:W-:Y:S06]  /*58f0*/  @!P5 BRA `(.L_x_89) ;  /* 0x0000000000a0d947 */ /* 0x004fec0003800000 */
[----:B------:R-:W-:Y:S01]  /*5900*/  @P4 IMAD.MOV.U32 R3, RZ, RZ, -0x10 ;  /* 0xfffffff0ff034424 */ /* 0x000fe200078e00ff */
[----:B------:R-:W-:Y:S01]  /*5910*/  ISETP.NE.AND P1, PT, R225, RZ, PT ;  /* 0x000000ffe100720c */ /* 0x000fe20003f25270 */
[----:B------:R-:W-:Y:S01]  /*5920*/  BSSY B0, `(.L_x_90) ;  /* 0x0000010000007945 */ /* 0x000fe20003800000 */
[----:B------:R-:W-:Y:S02]  /*5930*/  ISETP.NE.U32.AND P5, PT, R199, 0x1, PT ;  /* 0x00000001c700780c */ /* 0x000fe40003fa5070 */
[----:B------:R-:W-:Y:S02]  /*5940*/  CS2R R174, SRZ ;  /* 0x0000000000ae7805 */ /* 0x000fe4000001ff00 */
[----:B------:R-:W-:Y:S02]  /*5950*/  CS2R R172, SRZ ;  /* 0x0000000000ac7805 */ /* 0x000fe4000001ff00 */
[----:B------:R-:W-:Y:S02]  /*5960*/  CS2R R166, SRZ ;  /* 0x0000000000a67805 */ /* 0x000fe4000001ff00 */
[----:B------:R-:W-:Y:S02]  /*5970*/  @P4 SEL R3, R3, 0x10, !P5 ;  /* 0x0000001003034807 */ /* 0x000fe40006800000 */
[----:B------:R-:W-:Y:S02]  /*5980*/  CS2R R164, SRZ ;  /* 0x0000000000a47805 */ /* 0x000fe4000001ff00 */
[----:B------:R-:W-:Y:S02]  /*5990*/  CS2R R158, SRZ ;  /* 0x00000000009e7805 */ /* 0x000fe4000001ff00 */
[----:B------:R-:W-:Y:S01]  /*59a0*/  CS2R R156, SRZ ;  /* 0x00000000009c7805 */ /* 0x000fe2000001ff00 */
[----:B------:R-:W-:Y:S02]  /*59b0*/  @P4 IMAD.IADD R8, R218, 0x1, R3 ;  /* 0x00000001da084824 */ /* 0x000fe400078e0203 */
[C---:B------:R-:W-:Y:S02]  /*59c0*/  @P4 IMAD.IADD R7, R3.reuse, 0x1, R216 ;  /* 0x0000000103074824 */ /* 0x040fe400078e02d8 */
[----:B------:R-:W-:Y:S01]  /*59d0*/  @P4 IMAD.IADD R6, R3, 0x1, R215 ;  /* 0x0000000103064824 */ /* 0x000fe200078e02d7 */
[----:B------:R-:W-:Y:S06]  /*59e0*/  @P1 BRA `(.L_x_91) ;  /* 0x00000000000c1947 */ /* 0x000fec0003800000 */
[----:B------:R-:W-:Y:S04]  /*59f0*/  SHF.L.U32 R5, R205, 0x1f, RZ ;  /* 0x0000001fcd057819 */ /* 0x000fe800000006ff */
[----:B------:R-:W1:Y:S02]  /*5a00*/  SYNCS.PHASECHK.TRANS64.TRYWAIT P1, [UR48+0x30], R5 ;  /* 0x00003005ff0075a7 */ /* 0x000e640008021130 */
[----:B-1----:R-:W-:Y:S05]  /*5a10*/  @!P1 BRA `(.L_x_92) ;  /* 0x0000005c00209947 */ /* 0x002fea0003800000 */
.L_x_91:
[----:B------:R-:W-:Y:S05]  /*5a20*/  BSYNC B0 ;  /* 0x0000000000007941 */ /* 0x000fea0003800000 */
.L_x_90:
[----:B------:R-:W-:Y:S01]  /*5a30*/  ISETP.NE.AND P1, PT, R226, RZ, PT ;  /* 0x000000ffe200720c */ /* 0x000fe20003f25270 */
[----:B------:R-:W-:Y:S01]  /*5a40*/  IMAD.MOV.U32 R151, RZ, RZ, RZ ;  /* 0x000000ffff977224 */ /* 0x000fe200078e00ff */
        /* <DEDUP_REMOVED lines=9> */
[----:B------:R-:W-:Y:S01]  /*5ae0*/  IMAD.MOV.U32 R222, RZ, RZ, 0x1 ;  /* 0x00000001ffde7424 */ /* 0x000fe200078e00ff */
[----:B------:R2:W1:Y:S01]  /*5af0*/  @P1 LDS.128 R172, [R8+0x400] ;  /* 0x0004000008ac1984 */ /* 0x0004620000000c00 */
[----:B------:R-:W-:Y:S03]  /*5b00*/  @P1 IMAD.IADD R3, R3, 0x1, R214 ;  /* 0x0000000103031824 */ /* 0x000fe600078e02d6 */
[----:B------:R2:W1:Y:S04]  /*5b10*/  @P1 LDS.128 R164, [R7+0x400] ;  /* 0x0004000007a41984 */ /* 0x0004680000000c00 */
[----:B------:R2:W1:Y:S04]  /*5b20*/  @P1 LDS.128 R156, [R6+0x400] ;  /* 0x00040000069c1984 */ /* 0x0004680000000c00 */
[----:B------:R2:W1:Y:S04]  /*5b30*/  @P1 LDS.128 R148, [R3+0x400] ;  /* 0x0004000003941984 */ /* 0x0004680000000c00 */
[----:B------:R2:W1:Y:S04]  /*5b40*/  @P1 LDS.128 R176, [R217+UR48+0x400] ;  /* 0x00040030d9b01984 */ /* 0x0004680008000c00 */
[----:B------:R2:W1:Y:S04]  /*5b50*/  @P1 LDS.128 R168, [R216+0x400] ;  /* 0x00040000d8a81984 */ /* 0x0004680000000c00 */
[----:B------:R2:W1:Y:S04]  /*5b60*/  @P1 LDS.128 R160, [R215+0x400] ;  /* 0x00040000d7a01984 */ /* 0x0004680000000c00 */
[----:B------:R2:W1:Y:S02]  /*5b70*/  @P1 LDS.128 R152, [R214+0x400] ;  /* 0x00040000d6981984 */ /* 0x0004640000000c00 */
.L_x_89:
[----:B------:R-:W-:Y:S05]  /*5b80*/  BSYNC B1 ;  /* 0x0000000000017941 */ /* 0x000fea0003800000 */
.L_x_88:
[----:B--2---:R-:W-:Y:S04]  /*5b90*/  SHF.R.U32.HI R3, RZ, 0x15, R146 ;  /* 0x00000015ff037819 */ /* 0x004fe80000011692 */
[----:B------:R-:W-:Y:S01]  /*5ba0*/  LOP3.LUT P1, RZ, R3, 0x3, R200, 0x48, !PT ;  /* 0x0000000303ff7812 */ /* 0x000fe200078248c8 */
[----:B------:R-:W-:Y:S01]  /*5bb0*/  @!UPT UIADD3 URZ, UPT, UPT, URZ, URZ, URZ ;  /* 0x000000fffffff290 */ /* 0x000fe2000fffe0ff */
[----:B----4-:R-:W-:Y:S11]  /*5bc0*/  @P0 BRA `(.L_x_93) ;  /* 0x0000000000080947 */ /* 0x010ff60003800000 */
[----:B------:R-:W2:Y:S02]  /*5bd0*/  SYNCS.PHASECHK.TRANS64.TRYWAIT P0, [R147+URZ+0xa0], R0 ;  /* 0x0000a000930075a7 */ /* 0x000ea400080011ff */
[----:B--2---:R-:W-:Y:S05]  /*5be0*/  @!P0 BRA `(.L_x_94) ;  /* 0x0000005800c48947 */ /* 0x004fea0003800000 */
.L_x_93:
[----:B------:R-:W-:Y:S05]  /*5bf0*/  @!P1 BRA `(.L_x_95) ;  /* 0x0000000000409947 */ /* 0x000fea0003800000 */
[----:B------:R-:W1:Y:S01]  /*5c00*/  LDCU.64 UR8, c[0x4][0x70] ;  /* 0x01000e00ff0877ac */ /* 0x000e620008000a00 */
[----:B------:R-:W-:Y:S01]  /*5c10*/  MOV R15, 0x0 ;  /* 0x00000000000f7802 */ /* 0x000fe20000000f00 */
[----:B------:R-:W-:Y:S02]  /*5c20*/  HFMA2 R12, -RZ, RZ, 0, 5.9604644775390625e-08 ;  /* 0x00000001ff0c7431 */ /* 0x000fe400000001ff */
[----:B------:R-:W-:Y:S02]  /*5c30*/  IMAD.MOV.U32 R8, RZ, RZ, 0x192 ;  /* 0x00000192ff087424 */ /* 0x000fe400078e00ff */
[----:B------:R-:W-:Y:S01]  /*5c40*/  IMAD.MOV.U32 R13, RZ, RZ, RZ ;  /* 0x000000ffff0d7224 */ /* 0x000fe200078e00ff */
[----:B------:R-:W4:Y:S01]  /*5c50*/  LDCU.64 UR6, c[0x4][0x78] ;  /* 0x01000f00ff0677ac */ /* 0x000f220008000a00 */
[----:B------:R-:W2:Y:S01]  /*5c60*/  LDC.64 R14, c[0x4][R15] ;  /* 0x010000000f0e7b82 */ /* 0x000ea20000000a00 */
[----:B------:R-:W5:Y:S01]  /*5c70*/  LDCU.64 UR4, c[0x4][0x10] ;  /* 0x01000200ff0477ac */ /* 0x000f620008000a00 */
[----:B-1----:R-:W-:Y:S01]  /*5c80*/  MOV R5, UR9 ;  /* 0x0000000900057c02 */ /* 0x002fe20008000f00 */
[----:B------:R-:W-:Y:S01]  /*5c90*/  IMAD.U32 R4, RZ, RZ, UR8 ;  /* 0x00000008ff047e24 */ /* 0x000fe2000f8e00ff */
[----:B----4-:R-:W-:Y:S01]  /*5ca0*/  MOV R7, UR7 ;  /* 0x0000000700077c02 */ /* 0x010fe20008000f00 */
[----:B------:R-:W-:Y:S01]  /*5cb0*/  IMAD.U32 R6, RZ, RZ, UR6 ;  /* 0x00000006ff067e24 */ /* 0x000fe2000f8e00ff */
[----:B-----5:R-:W-:Y:S01]  /*5cc0*/  MOV R11, UR5 ;  /* 0x00000005000b7c02 */ /* 0x020fe20008000f00 */
[----:B------:R-:W-:Y:S02]  /*5cd0*/  IMAD.U32 R10, RZ, RZ, UR4 ;  /* 0x00000004ff0a7e24 */ /* 0x000fe4000f8e00ff */
[----:B------:R-:W-:Y:S07]  /*5ce0*/  LEPC R20, `(.L_x_95) ;  /* 0x000000001014794e */ /* 0x000fee0000000000 */
[----:B--23--:R-:W-:Y:S05]  /*5cf0*/  CALL.ABS.NOINC R14 ;  /* 0x000000000e007343 */ /* 0x00cfea0003c00000 */
.L_x_95:
[----:B------:R-:W-:Y:S05]  /*5d00*/  WARPSYNC.ALL ;  /* 0x0000000000007948 */ /* 0x000fea0003800000 */
[----:B------:R-:W-:Y:S01]  /*5d10*/  R2UR UR4, R146 ;  /* 0x00000000920472ca */ /* 0x000fe200000e0000 */
[--C-:B-1----:R-:W-:Y:S01]  /*5d20*/  HADD2.F32 R140, -RZ, R176.reuse.H0_H0 ;  /* 0x200000b0ff8c7230 */ /* 0x102fe20000004100 */
[----:B------:R-:W-:Y:S01]  /*5d30*/  MOV R227, 0xfffffff0 ;  /* 0xfffffff000e37802 */ /* 0x000fe20000000f00 */
[----:B------:R-:W-:Y:S01]  /*5d40*/  HADD2.F32 R142, -RZ, R176.H1_H1 ;  /* 0x300000b0ff8e7230 */ /* 0x000fe20000004100 */
[----:B------:R-:W-:Y:S01]  /*5d50*/  ISETP.NE.U32.AND P6, PT, R199, 0x1, PT ;  /* 0x00000001c700780c */ /* 0x000fe20003fc5070 */
[----:B------:R-:W-:Y:S01]  /*5d60*/  BSSY.RECONVERGENT B0, `(.L_x_96) ;  /* 0x0000100000007945 */ /* 0x000fe20003800200 */
[----:B------:R-:W-:Y:S02]  /*5d70*/  ISETP.NE.AND P0, PT, R209, RZ, PT ;  /* 0x000000ffd100720c */ /* 0x000fe40003f05270 */
[----:B------:R-:W-:Y:S04]  /*5d80*/  SEL R227, R227, 0x10, !P6 ;  /* 0x00000010e3e37807 */ /* 0x000fe80007000000 */
[----:B------:R-:W-:Y:S01]  /*5d90*/  IADD3 R218, PT, PT, R218, R227, RZ ;  /* 0x000000e3dada7210 */ /* 0x000fe20007ffe0ff */
[----:B------:R-:W2:Y:S01]  /*5da0*/  LDTM.x64 R4, tmem[UR4] ;  /* 0x00000004000479ee */ /* 0x000ea20008340000 */
[C---:B------:R-:W-:Y:S02]  /*5db0*/  IADD3 R219, PT, PT, R227.reuse, R216, RZ ;  /* 0x000000d8e3db7210 */ /* 0x040fe40007ffe0ff */
[C---:B------:R-:W-:Y:S02]  /*5dc0*/  IADD3 R221, PT, PT, R227.reuse, R215, RZ ;  /* 0x000000d7e3dd7210 */ /* 0x040fe40007ffe0ff */
[----:B------:R-:W-:Y:S01]  /*5dd0*/  IADD3 R220, PT, PT, R227, R214, RZ ;  /* 0x000000d6e3dc7210 */ /* 0x000fe20007ffe0ff */
[C-C-:B--23--:R-:W-:Y:S01]  /*5de0*/  FFMA R0, R143.reuse, R4, R2.reuse ;  /* 0x000000048f007223 */ /* 0x14cfe20000000002 */
[C-C-:B------:R-:W-:Y:S01]  /*5df0*/  FFMA R3, R143.reuse, R5, R2.reuse ;  /* 0x000000058f037223 */ /* 0x140fe20000000002 */
[C-C-:B------:R-:W-:Y:S01]  /*5e00*/  FFMA R68, R143.reuse, R6, R2.reuse ;  /* 0x000000068f447223 */ /* 0x140fe20000000002 */
[C-C-:B------:R-:W-:Y:S01]  /*5e10*/  FFMA R69, R143.reuse, R7, R2.reuse ;  /* 0x000000078f457223 */ /* 0x140fe20000000002 */
[C-C-:B------:R-:W-:Y:S01]  /*5e20*/  FFMA R70, R143.reuse, R8, R2.reuse ;  /* 0x000000088f467223 */ /* 0x140fe20000000002 */
[--C-:B------:R-:W-:Y:S02]  /*5e30*/  HADD2.F32 R5, -RZ, R177.reuse.H0_H0 ;  /* 0x200000b1ff057230 */ /* 0x100fe40000004100 */
[C-C-:B------:R-:W-:Y:S01]  /*5e40*/  FFMA R71, R143.reuse, R9, R2.reuse ;  /* 0x000000098f477223 */ /* 0x140fe20000000002 */
[C-C-:B------:R-:W-:Y:S01]  /*5e50*/  FFMA R72, R143.reuse, R10, R2.reuse ;  /* 0x0000000a8f487223 */ /* 0x140fe20000000002 */
[----:B------:R-:W-:Y:S02]  /*5e60*/  HADD2.F32 R4, -RZ, R177.H1_H1 ;  /* 0x300000b1ff047230 */ /* 0x000fe40000004100 */
[C-C-:B------:R-:W-:Y:S01]  /*5e70*/  FFMA R73, R143.reuse, R11, R2.reuse ;  /* 0x0000000b8f497223 */ /* 0x140fe20000000002 */
[C-C-:B------:R-:W-:Y:S01]  /*5e80*/  FFMA R74, R143.reuse, R12, R2.reuse ;  /* 0x0000000c8f4a7223 */ /* 0x140fe20000000002 */
[--C-:B------:R-:W-:Y:S02]  /*5e90*/  HADD2.F32 R6, -RZ, R178.reuse.H0_H0 ;  /* 0x200000b2ff067230 */ /* 0x100fe40000004100 */
[C-C-:B------:R-:W-:Y:S01]  /*5ea0*/  FFMA R75, R143.reuse, R13, R2.reuse ;  /* 0x0000000d8f4b7223 */ /* 0x140fe20000000002 */
[C-C-:B------:R-:W-:Y:S01]  /*5eb0*/  FFMA R76, R143.reuse, R14, R2.reuse ;  /* 0x0000000e8f4c7223 */ /* 0x140fe20000000002 */
[----:B------:R-:W-:Y:S02]  /*5ec0*/  HADD2.F32 R7, -RZ, R173.H0_H0 ;  /* 0x200000adff077230 */ /* 0x000fe40000004100 */
[C-C-:B------:R-:W-:Y:S01]  /*5ed0*/  FFMA R77, R143.reuse, R15, R2.reuse ;  /* 0x0000000f8f4d7223 */ /* 0x140fe20000000002 */
[C-C-:B------:R-:W-:Y:S01]  /*5ee0*/  FFMA R78, R143.reuse, R16, R2.reuse ;  /* 0x000000108f4e7223 */ /* 0x140fe20000000002 */
[----:B------:R-:W-:Y:S02]  /*5ef0*/  HADD2.F32 R8, -RZ, R171.H1_H1 ;  /* 0x300000abff087230 */ /* 0x000fe40000004100 */
[C-C-:B------:R-:W-:Y:S01]  /*5f00*/  FFMA R79, R143.reuse, R17, R2.reuse ;  /* 0x000000118f4f7223 */ /* 0x140fe20000000002 */
        /* <DEDUP_REMOVED lines=49> */
[----:B------:R-:W-:Y:S01]  /*6220*/  FFMA R129, R143, R67, R2 ;  /* 0x000000438f817223 */ /* 0x000fe20000000002 */
[C---:B------:R-:W-:Y:S01]  /*6230*/  FFMA R0, R145.reuse, R140, R0 ;  /* 0x0000008c91007223 */ /* 0x040fe20000000000 */
[C---:B------:R-:W-:Y:S01]  /*6240*/  FFMA R3, R145.reuse, R142, R3 ;  /* 0x0000008e91037223 */ /* 0x040fe20000000003 */
[C---:B------:R-:W-:Y:S01]  /*6250*/  FFMA R68, R145.reuse, R5, R68 ;  /* 0x0000000591447223 */ /* 0x040fe20000000044 */
[--C-:B------:R-:W-:Y:S02]  /*6260*/  HADD2.F32 R5, -RZ, R179.reuse.H0_H0 ;  /* 0x200000b3ff057230 */ /* 0x100fe40000004100 */
[C---:B------:R-:W-:Y:S01]  /*6270*/  FFMA R69, R145.reuse, R4, R69 ;  /* 0x0000000491457223 */ /* 0x040fe20000000045 */
[----:B------:R-:W-:Y:S02]  /*6280*/  HADD2.F32 R4, -RZ, R178.H1_H1 ;  /* 0x300000b2ff047230 */ /* 0x000fe40000004100 */
[----:B------:R-:W-:Y:S01]  /*6290*/  FFMA R70, R145, R6, R70 ;  /* 0x0000000691467223 */ /* 0x000fe20000000046 */
[--C-:B------:R-:W-:Y:S01]  /*62a0*/  HADD2.F32 R6, -RZ, R172.reuse.H1_H1 ;  /* 0x300000acff067230 */ /* 0x100fe20000004100 */
[----:B------:R-:W-:Y:S01]  /*62b0*/  F2FP.F16.F32.PACK_AB R228, R3, R0 ;  /* 0x0000000003e4723e */ /* 0x000fe200000000ff */
[C---:B------:R-:W-:Y:S01]  /*62c0*/  FFMA R71, R145.reuse, R4, R71 ;  /* 0x0000000491477223 */ /* 0x040fe20000000047 */
[----:B------:R-:W-:Y:S02]  /*62d0*/  HADD2.F32 R4, -RZ, R179.H1_H1 ;  /* 0x300000b3ff047230 */ /* 0x000fe40000004100 */
[----:B------:R-:W-:Y:S01]  /*62e0*/  FFMA R72, R145, R5, R72 ;  /* 0x0000000591487223 */ /* 0x000fe20000000048 */
[----:B------:R-:W-:Y:S01]  /*62f0*/  HADD2.F32 R5, -RZ, R172.H0_H0 ;  /* 0x200000acff057230 */ /* 0x000fe20000004100 */
[----:B------:R-:W-:Y:S01]  /*6300*/  F2FP.F16.F32.PACK_AB R229, R69, R68 ;  /* 0x0000004445e5723e */ /* 0x000fe200000000ff */
[C---:B------:R-:W-:Y:S01]  /*6310*/  FFMA R73, R145.reuse, R4, R73 ;  /* 0x0000000491497223 */ /* 0x040fe20000000049 */
[----:B------:R-:W-:Y:S02]  /*6320*/  HADD2.F32 R4, -RZ, R173.H1_H1 ;  /* 0x300000adff047230 */ /* 0x000fe40000004100 */
[C---:B------:R-:W-:Y:S01]  /*6330*/  FFMA R74, R145.reuse, R5, R74 ;  /* 0x00000005914a7223 */ /* 0x040fe2000000004a */
[--C-:B------:R-:W-:Y:S02]  /*6340*/  HADD2.F32 R5, -RZ, R174.reuse.H0_H0 ;  /* 0x200000aeff057230 */ /* 0x100fe40000004100 */
[C---:B------:R-:W-:Y:S01]  /*6350*/  FFMA R75, R145.reuse, R6, R75 ;  /* 0x00000006914b7223 */ /* 0x040fe2000000004b */
[--C-:B------:R-:W-:Y:S02]  /*6360*/  HADD2.F32 R6, -RZ, R175.reuse.H1_H1 ;  /* 0x300000afff067230 */ /* 0x100fe40000004100 */
[C---:B------:R-:W-:Y:S01]  /*6370*/  FFMA R76, R145.reuse, R7, R76 ;  /* 0x00000007914c7223 */ /* 0x040fe2000000004c */
[----:B------:R-:W-:Y:S02]  /*6380*/  HADD2.F32 R7, -RZ, R175.H0_H0 ;  /* 0x200000afff077230 */ /* 0x000fe40000004100 */
[C---:B------:R-:W-:Y:S01]  /*6390*/  FFMA R77, R145.reuse, R4, R77 ;  /* 0x00000004914d7223 */ /* 0x040fe2000000004d */
[----:B------:R-:W-:Y:S02]  /*63a0*/  HADD2.F32 R4, -RZ, R174.H1_H1 ;  /* 0x300000aeff047230 */ /* 0x000fe40000004100 */
[----:B------:R-:W-:Y:S01]  /*63b0*/  FFMA R78, R145, R5, R78 ;  /* 0x00000005914e7223 */ /* 0x000fe2000000004e */
[----:B------:R-:W-:Y:S01]  /*63c0*/  HADD2.F32 R5, -RZ, R169.H0_H0 ;  /* 0x200000a9ff057230 */ /* 0x000fe20000004100 */
[----:B------:R-:W-:Y:S01]  /*63d0*/  F2FP.F16.F32.PACK_AB R230, R71, R70 ;  /* 0x0000004647e6723e */ /* 0x000fe200000000ff */
[C---:B------:R-:W-:Y:S01]  /*63e0*/  FFMA R79, R145.reuse, R4, R79 ;  /* 0x00000004914f7223 */ /* 0x040fe2000000004f */
[--C-:B------:R-:W-:Y:S02]  /*63f0*/  HADD2.F32 R4, -RZ, R168.reuse.H0_H0 ;  /* 0x200000a8ff047230 */ /* 0x100fe40000004100 */
[C---:B------:R-:W-:Y:S01]  /*6400*/  FFMA R80, R145.reuse, R7, R80 ;  /* 0x0000000791507223 */ /* 0x040fe20000000050 */
[----:B------:R-:W-:Y:S02]  /*6410*/  HADD2.F32 R7, -RZ, R171.H0_H0 ;  /* 0x200000abff077230 */ /* 0x000fe40000004100 */
[C---:B------:R-:W-:Y:S01]  /*6420*/  FFMA R81, R145.reuse, R6, R81 ;  /* 0x0000000691517223 */ /* 0x040fe20000000051 */
[----:B------:R-:W-:Y:S02]  /*6430*/  HADD2.F32 R6, -RZ, R168.H1_H1 ;  /* 0x300000a8ff067230 */ /* 0x000fe40000004100 */
[----:B------:R-:W-:Y:S01]  /*6440*/  FFMA R82, R145, R4, R82 ;  /* 0x0000000491527223 */ /* 0x000fe20000000052 */
[----:B------:R-:W-:Y:S01]  /*6450*/  HADD2.F32 R4, -RZ, R169.H1_H1 ;  /* 0x300000a9ff047230 */ /* 0x000fe20000004100 */
[----:B------:R-:W-:Y:S01]  /*6460*/  F2FP.F16.F32.PACK_AB R231, R73, R72 ;  /* 0x0000004849e7723e */ /* 0x000fe200000000ff */
[C---:B------:R-:W-:Y:S01]  /*6470*/  FFMA R83, R145.reuse, R6, R83 ;  /* 0x0000000691537223 */ /* 0x040fe20000000053 */
[--C-:B------:R-:W-:Y:S02]  /*6480*/  HADD2.F32 R6, -RZ, R170.reuse.H1_H1 ;  /* 0x300000aaff067230 */ /* 0x100fe40000004100 */
[C---:B------:R-:W-:Y:S01]  /*6490*/  FFMA R84, R145.reuse, R5, R84 ;  /* 0x0000000591547223 */ /* 0x040fe20000000054 */
[----:B------:R-:W-:Y:S02]  /*64a0*/  HADD2.F32 R5, -RZ, R170.H0_H0 ;  /* 0x200000aaff057230 */ /* 0x000fe40000004100 */
[----:B------:R-:W-:Y:S01]  /*64b0*/  FFMA R85, R145, R4, R85 ;  /* 0x0000000491557223 */ /* 0x000fe20000000055 */
[--C-:B------:R-:W-:Y:S01]  /*64c0*/  HADD2.F32 R4, -RZ, R164.reuse.H0_H0 ;  /* 0x200000a4ff047230 */ /* 0x100fe20000004100 */
[----:B------:R1:W-:Y:S01]  /*64d0*/  STS.128 [R217+UR48+0x400], R228 ;  /* 0x000400e4d9007988 */ /* 0x0003e20008000c30 */
[----:B------:R-:W-:Y:S01]  /*64e0*/  F2FP.F16.F32.PACK_AB R232, R75, R74 ;  /* 0x0000004a4be8723e */ /* 0x000fe200000000ff */
[C---:B------:R-:W-:Y:S01]  /*64f0*/  FFMA R86, R145.reuse, R5, R86 ;  /* 0x0000000591567223 */ /* 0x040fe20000000056 */
[----:B------:R-:W-:Y:S02]  /*6500*/  HADD2.F32 R5, -RZ, R165.H0_H0 ;  /* 0x200000a5ff057230 */ /* 0x000fe40000004100 */
[C---:B------:R-:W-:Y:S01]  /*6510*/  FFMA R87, R145.reuse, R6, R87 ;  /* 0x0000000691577223 */ /* 0x040fe20000000057 */
[----:B------:R-:W-:Y:S02]  /*6520*/  HADD2.F32 R6, -RZ, R164.H1_H1 ;  /* 0x300000a4ff067230 */ /* 0x000fe40000004100 */
[C---:B------:R-:W-:Y:S01]  /*6530*/  FFMA R88, R145.reuse, R7, R88 ;  /* 0x0000000791587223 */ /* 0x040fe20000000058 */
[----:B------:R-:W-:Y:S02]  /*6540*/  HADD2.F32 R7, -RZ, R167.H0_H0 ;  /* 0x200000a7ff077230 */ /* 0x000fe40000004100 */
[C---:B------:R-:W-:Y:S01]  /*6550*/  FFMA R89, R145.reuse, R8, R89 ;  /* 0x0000000891597223 */ /* 0x040fe20000000059 */
[----:B------:R-:W-:Y:S02]  /*6560*/  HADD2.F32 R8, -RZ, R151.H1_H1 ;  /* 0x30000097ff087230 */ /* 0x000fe40000004100 */
[C---:B------:R-:W-:Y:S01]  /*6570*/  FFMA R90, R145.reuse, R4, R90 ;  /* 0x00000004915a7223 */ /* 0x040fe2000000005a */
[----:B------:R-:W-:Y:S02]  /*6580*/  HADD2.F32 R4, -RZ, R165.H1_H1 ;  /* 0x300000a5ff047230 */ /* 0x000fe40000004100 */
[C---:B------:R-:W-:Y:S01]  /*6590*/  FFMA R91, R145.reuse, R6, R91 ;  /* 0x00000006915b7223 */ /* 0x040fe2000000005b */
[----:B------:R-:W-:Y:S01]  /*65a0*/  FFMA R92, R145, R5, R92 ;  /* 0x00000005915c7223 */ /* 0x000fe2000000005c */
[--C-:B------:R-:W-:Y:S01]  /*65b0*/  HADD2.F32 R5, -RZ, R166.reuse.H0_H0 ;  /* 0x200000a6ff057230 */ /* 0x100fe20000004100 */
[----:B------:R-:W-:Y:S01]  /*65c0*/  F2FP.F16.F32.PACK_AB R233, R77, R76 ;  /* 0x0000004c4de9723e */ /* 0x000fe200000000ff */
[----:B------:R-:W-:Y:S01]  /*65d0*/  FFMA R93, R145, R4, R93 ;  /* 0x00000004915d7223 */ /* 0x000fe2000000005d */
[----:B------:R-:W-:Y:S01]  /*65e0*/  HADD2.F32 R4, -RZ, R166.H1_H1 ;  /* 0x300000a6ff047230 */ /* 0x000fe20000004100 */
[----:B------:R-:W-:Y:S01]  /*65f0*/  F2FP.F16.F32.PACK_AB R234, R79, R78 ;  /* 0x0000004e4fea723e */ /* 0x000fe200000000ff */
[----:B------:R-:W-:Y:S02]  /*6600*/  HADD2.F32 R6, -RZ, R167.H1_H1 ;  /* 0x300000a7ff067230 */ /* 0x000fe40000004100 */
[C---:B------:R-:W-:Y:S01]  /*6610*/  FFMA R94, R145.reuse, R5, R94 ;  /* 0x00000005915e7223 */ /* 0x040fe2000000005e */
[----:B------:R-:W-:Y:S02]  /*6620*/  HADD2.F32 R5, -RZ, R161.H0_H0 ;  /* 0x200000a1ff057230 */ /* 0x000fe40000004100 */
[C---:B------:R-:W-:Y:S01]  /*6630*/  FFMA R95, R145.reuse, R4, R95 ;  /* 0x00000004915f7223 */ /* 0x040fe2000000005f */
[C---:B------:R-:W-:Y:S01]  /*6640*/  FFMA R96, R145.reuse, R7, R96 ;  /* 0x0000000791607223 */ /* 0x040fe20000000060 */
[--C-:B------:R-:W-:Y:S02]  /*6650*/  HADD2.F32 R4, -RZ, R160.reuse.H0_H0 ;  /* 0x200000a0ff047230 */ /* 0x100fe40000004100 */
[----:B------:R-:W-:Y:S01]  /*6660*/  FFMA R97, R145, R6, R97 ;  /* 0x0000000691617223 */ /* 0x000fe20000000061 */
[----:B------:R-:W-:Y:S01]  /*6670*/  HADD2.F32 R6, -RZ, R160.H1_H1 ;  /* 0x300000a0ff067230 */ /* 0x000fe20000004100 */
[----:B------:R-:W-:Y:S01]  /*6680*/  F2FP.F16.F32.PACK_AB R235, R81, R80 ;  /* 0x0000005051eb723e */ /* 0x000fe200000000ff */
[----:B------:R-:W-:Y:S02]  /*6690*/  HADD2.F32 R7, -RZ, R163.H0_H0 ;  /* 0x200000a3ff077230 */ /* 0x000fe40000004100 */
[C---:B------:R-:W-:Y:S01]  /*66a0*/  FFMA R98, R145.reuse, R4, R98 ;  /* 0x0000000491627223 */ /* 0x040fe20000000062 */
[----:B------:R-:W-:Y:S02]  /*66b0*/  HADD2.F32 R4, -RZ, R161.H1_H1 ;  /* 0x300000a1ff047230 */ /* 0x000fe40000004100 */
[C---:B------:R-:W-:Y:S01]  /*66c0*/  FFMA R99, R145.reuse, R6, R99 ;  /* 0x0000000691637223 */ /* 0x040fe20000000063 */
[----:B------:R2:W-:Y:S01]  /*66d0*/  STS.128 [R218+0x400], R232 ;  /* 0x000400e8da007388 */ /* 0x0005e20000000c00 */
[C---:B------:R-:W-:Y:S01]  /*66e0*/  FFMA R100, R145.reuse, R5, R100 ;  /* 0x0000000591647223 */ /* 0x040fe20000000064 */
[--C-:B------:R-:W-:Y:S02]  /*66f0*/  HADD2.F32 R5, -RZ, R162.reuse.H0_H0 ;  /* 0x200000a2ff057230 */ /* 0x100fe40000004100 */
[----:B------:R-:W-:Y:S01]  /*6700*/  FFMA R101, R145, R4, R101 ;  /* 0x0000000491657223 */ /* 0x000fe20000000065 */
[----:B------:R-:W-:Y:S01]  /*6710*/  HADD2.F32 R6, -RZ, R162.H1_H1 ;  /* 0x300000a2ff067230 */ /* 0x000fe20000004100 */
[----:B------:R-:W-:Y:S01]  /*6720*/  F2FP.F16.F32.PACK_AB R236, R83, R82 ;  /* 0x0000005253ec723e */ /* 0x000fe200000000ff */
[----:B------:R-:W-:Y:S02]  /*6730*/  HADD2.F32 R4, -RZ, R163.H1_H1 ;  /* 0x300000a3ff047230 */ /* 0x000fe40000004100 */
[C---:B------:R-:W-:Y:S01]  /*6740*/  FFMA R102, R145.reuse, R5, R102 ;  /* 0x0000000591667223 */ /* 0x040fe20000000066 */
[--C-:B------:R-:W-:Y:S02]  /*6750*/  HADD2.F32 R5, -RZ, R156.reuse.H0_H0 ;  /* 0x2000009cff057230 */ /* 0x100fe40000004100 */
[C---:B------:R-:W-:Y:S01]  /*6760*/  FFMA R103, R145.reuse, R6, R103 ;  /* 0x0000000691677223 */ /* 0x040fe20000000067 */
[C---:B------:R-:W-:Y:S01]  /*6770*/  FFMA R104, R145.reuse, R7, R104 ;  /* 0x0000000791687223 */ /* 0x040fe20000000068 */
[----:B------:R-:W-:Y:S01]  /*6780*/  FFMA R105, R145, R4, R105 ;  /* 0x0000000491697223 */ /* 0x000fe20000000069 */
[----:B------:R-:W-:Y:S01]  /*6790*/  F2FP.F16.F32.PACK_AB R237, R85, R84 ;  /* 0x0000005455ed723e */ /* 0x000fe200000000ff */
[----:B------:R-:W-:Y:S01]  /*67a0*/  HADD2.F32 R4, -RZ, R156.H1_H1 ;  /* 0x3000009cff047230 */ /* 0x000fe20000004100 */
[----:B------:R-:W-:Y:S01]  /*67b0*/  F2FP.F16.F32.PACK_AB R238, R87, R86 ;  /* 0x0000005657ee723e */ /* 0x000fe200000000ff */
[--C-:B------:R-:W-:Y:S01]  /*67c0*/  HADD2.F32 R7, -RZ, R157.reuse.H0_H0 ;  /* 0x2000009dff077230 */ /* 0x100fe20000004100 */
[----:B------:R-:W-:Y:S01]  /*67d0*/  F2FP.F16.F32.PACK_AB R239, R89, R88 ;  /* 0x0000005859ef723e */ /* 0x000fe200000000ff */
[----:B------:R-:W-:Y:S02]  /*67e0*/  HADD2.F32 R6, -RZ, R157.H1_H1 ;  /* 0x3000009dff067230 */ /* 0x000fe40000004100 */
[----:B------:R-:W-:Y:S01]  /*67f0*/  FFMA R106, R145, R5, R106 ;  /* 0x00000005916a7223 */ /* 0x000fe2000000006a */
[----:B-1----:R-:W-:Y:S01]  /*6800*/  F2FP.F16.F32.PACK_AB R228, R91, R90 ;  /* 0x0000005a5be4723e */ /* 0x002fe200000000ff */
[C---:B------:R-:W-:Y:S01]  /*6810*/  FFMA R107, R145.reuse, R4, R107 ;  /* 0x00000004916b7223 */ /* 0x040fe2000000006b */
[----:B------:R1:W-:Y:S01]  /*6820*/  STS.128 [R216+0x400], R236 ;  /* 0x000400ecd8007388 */ /* 0x0003e20000000c00 */
[C---:B------:R-:W-:Y:S01]  /*6830*/  FFMA R108, R145.reuse, R7, R108 ;  /* 0x00000007916c7223 */ /* 0x040fe2000000006c */
[--C-:B------:R-:W-:Y:S02]  /*6840*/  HADD2.F32 R4, -RZ, R158.reuse.H0_H0 ;  /* 0x2000009eff047230 */ /* 0x100fe40000004100 */
[----:B------:R-:W-:Y:S01]  /*6850*/  FFMA R109, R145, R6, R109 ;  /* 0x00000006916d7223 */ /* 0x000fe2000000006d */
[----:B------:R-:W-:Y:S01]  /*6860*/  HADD2.F32 R6, -RZ, R158.H1_H1 ;  /* 0x3000009eff067230 */ /* 0x000fe20000004100 */
[----:B------:R-:W-:Y:S01]  /*6870*/  F2FP.F16.F32.PACK_AB R229, R93, R92 ;  /* 0x0000005c5de5723e */ /* 0x000fe200000000ff */
[--C-:B------:R-:W-:Y:S02]  /*6880*/  HADD2.F32 R5, -RZ, R159.reuse.H0_H0 ;  /* 0x2000009fff057230 */ /* 0x100fe40000004100 */
[C---:B------:R-:W-:Y:S01]  /*6890*/  FFMA R110, R145.reuse, R4, R110 ;  /* 0x00000004916e7223 */ /* 0x040fe2000000006e */
[----:B------:R-:W-:Y:S02]  /*68a0*/  HADD2.F32 R4, -RZ, R159.H1_H1 ;  /* 0x3000009fff047230 */ /* 0x000fe40000004100 */
[C---:B------:R-:W-:Y:S01]  /*68b0*/  FFMA R111, R145.reuse, R6, R111 ;  /* 0x00000006916f7223 */ /* 0x040fe2000000006f */
[--C-:B------:R-:W-:Y:S02]  /*68c0*/  HADD2.F32 R6, -RZ, R152.reuse.H1_H1 ;  /* 0x30000098ff067230 */ /* 0x100fe40000004100 */
[C---:B------:R-:W-:Y:S01]  /*68d0*/  FFMA R112, R145.reuse, R5, R112 ;  /* 0x0000000591707223 */ /* 0x040fe20000000070 */
[----:B------:R-:W-:Y:S02]  /*68e0*/  HADD2.F32 R5, -RZ, R152.H0_H0 ;  /* 0x20000098ff057230 */ /* 0x000fe40000004100 */
[----:B------:R-:W-:Y:S01]  /*68f0*/  FFMA R113, R145, R4, R113 ;  /* 0x0000000491717223 */ /* 0x000fe20000000071 */
[--C-:B------:R-:W-:Y:S01]  /*6900*/  HADD2.F32 R7, -RZ, R153.reuse.H0_H0 ;  /* 0x20000099ff077230 */ /* 0x100fe20000004100 */
[----:B------:R-:W-:Y:S01]  /*6910*/  F2FP.F16.F32.PACK_AB R230, R95, R94 ;  /* 0x0000005e5fe6723e */ /* 0x000fe200000000ff */
[----:B------:R-:W-:Y:S01]  /*6920*/  HADD2.F32 R4, -RZ, R153.H1_H1 ;  /* 0x30000099ff047230 */ /* 0x000fe20000004100 */
[----:B------:R-:W-:Y:S01]  /*6930*/  F2FP.F16.F32.PACK_AB R231, R97, R96 ;  /* 0x0000006061e7723e */ /* 0x000fe200000000ff */
[C---:B------:R-:W-:Y:S01]  /*6940*/  FFMA R114, R145.reuse, R5, R114 ;  /* 0x0000000591727223 */ /* 0x040fe20000000072 */
[C---:B------:R-:W-:Y:S01]  /*6950*/  FFMA R115, R145.reuse, R6, R115 ;  /* 0x0000000691737223 */ /* 0x040fe20000000073 */
[C---:B------:R-:W-:Y:S01]  /*6960*/  FFMA R116, R145.reuse, R7, R116 ;  /* 0x0000000791747223 */ /* 0x040fe20000000074 */
[----:B------:R-:W-:Y:S01]  /*6970*/  FFMA R117, R145, R4, R117 ;  /* 0x0000000491757223 */ /* 0x000fe20000000075 */
[----:B------:R3:W-:Y:S01]  /*6980*/  STS.128 [R219+0x400], R228 ;  /* 0x000400e4db007388 */ /* 0x0007e20000000c00 */
[--C-:B------:R-:W-:Y:S01]  /*6990*/  HADD2.F32 R5, -RZ, R154.reuse.H0_H0 ;  /* 0x2000009aff057230 */ /* 0x100fe20000004100 */
[----:B--2---:R-:W-:Y:S01]  /*69a0*/  F2FP.F16.F32.PACK_AB R232, R99, R98 ;  /* 0x0000006263e8723e */ /* 0x004fe200000000ff */
[----:B------:R-:W-:Y:S01]  /*69b0*/  HADD2.F32 R4, -RZ, R154.H1_H1 ;  /* 0x3000009aff047230 */ /* 0x000fe20000004100 */
[----:B------:R-:W-:Y:S01]  /*69c0*/  F2FP.F16.F32.PACK_AB R233, R101, R100 ;  /* 0x0000006465e9723e */ /* 0x000fe200000000ff */
        /* <DEDUP_REMOVED lines=10> */
[----:B-1----:R-:W-:Y:S01]  /*6a70*/  F2FP.F16.F32.PACK_AB R236, R107, R106 ;  /* 0x0000006a6bec723e */ /* 0x002fe200000000ff */
[----:B------:R-:W-:Y:S01]  /*6a80*/  HADD2.F32 R6, -RZ, R148.H1_H1 ;  /* 0x30000094ff067230 */ /* 0x000fe20000004100 */
[----:B------:R-:W-:Y:S01]  /*6a90*/  F2FP.F16.F32.PACK_AB R237, R109, R108 ;  /* 0x0000006c6ded723e */ /* 0x000fe200000000ff */
[--C-:B------:R-:W-:Y:S01]  /*6aa0*/  HADD2.F32 R5, -RZ, R149.reuse.H0_H0 ;  /* 0x20000095ff057230 */ /* 0x100fe20000004100 */
[----:B------:R-:W-:Y:S01]  /*6ab0*/  F2FP.F16.F32.PACK_AB R238, R111, R110 ;  /* 0x0000006e6fee723e */ /* 0x000fe200000000ff */
[----:B------:R-:W-:Y:S01]  /*6ac0*/  FFMA R122, R145, R4, R122 ;  /* 0x00000004917a7223 */ /* 0x000fe2000000007a */
[----:B------:R-:W-:Y:S01]  /*6ad0*/  F2FP.F16.F32.PACK_AB R239, R113, R112 ;  /* 0x0000007071ef723e */ /* 0x000fe200000000ff */
[C---:B------:R-:W-:Y:S01]  /*6ae0*/  FFMA R123, R145.reuse, R6, R123 ;  /* 0x00000006917b7223 */ /* 0x040fe2000000007b */
[----:B------:R-:W-:Y:S01]  /*6af0*/  FFMA R124, R145, R5, R124 ;  /* 0x00000005917c7223 */ /* 0x000fe2000000007c */
[----:B------:R-:W-:Y:S01]  /*6b00*/  HADD2.F32 R4, -RZ, R149.H1_H1 ;  /* 0x30000095ff047230 */ /* 0x000fe20000004100 */
[----:B------:R-:W-:Y:S01]  /*6b10*/  F2FP.F16.F32.PACK_AB R240, R115, R114 ;  /* 0x0000007273f0723e */ /* 0x000fe200000000ff */
[----:B------:R3:W-:Y:S01]  /*6b20*/  STS.128 [R221+0x400], R236 ;  /* 0x000400ecdd007388 */ /* 0x0007e20000000c00 */
[--C-:B------:R-:W-:Y:S01]  /*6b30*/  HADD2.F32 R5, -RZ, R150.reuse.H0_H0 ;  /* 0x20000096ff057230 */ /* 0x100fe20000004100 */
[----:B------:R-:W-:Y:S01]  /*6b40*/  F2FP.F16.F32.PACK_AB R241, R117, R116 ;  /* 0x0000007475f1723e */ /* 0x000fe200000000ff */
[----:B------:R-:W-:Y:S02]  /*6b50*/  HADD2.F32 R6, -RZ, R150.H1_H1 ;  /* 0x30000096ff067230 */ /* 0x000fe40000004100 */
[----:B------:R-:W-:Y:S01]  /*6b60*/  FFMA R125, R145, R4, R125 ;  /* 0x00000004917d7223 */ /* 0x000fe2000000007d */
[----:B------:R-:W-:Y:S01]  /*6b70*/  HADD2.F32 R7, -RZ, R151.H0_H0 ;  /* 0x20000097ff077230 */ /* 0x000fe20000004100 */
[----:B------:R-:W-:Y:S01]  /*6b80*/  F2FP.F16.F32.PACK_AB R242, R119, R118 ;  /* 0x0000007677f2723e */ /* 0x000fe200000000ff */
[----:B------:R-:W-:Y:S01]  /*6b90*/  FFMA R126, R145, R5, R126 ;  /* 0x00000005917e7223 */ /* 0x000fe2000000007e */
[----:B------:R-:W-:Y:S01]  /*6ba0*/  F2FP.F16.F32.PACK_AB R243, R121, R120 ;  /* 0x0000007879f3723e */ /* 0x000fe200000000ff */
[C---:B------:R-:W-:Y:S01]  /*6bb0*/  FFMA R127, R145.reuse, R6, R127 ;  /* 0x00000006917f7223 */ /* 0x040fe2000000007f */
[C---:B------:R-:W-:Y:S01]  /*6bc0*/  FFMA R128, R145.reuse, R7, R128 ;  /* 0x0000000791807223 */ /* 0x040fe20000000080 */
[----:B------:R-:W-:Y:S01]  /*6bd0*/  FFMA R129, R145, R8, R129 ;  /* 0x0000000891817223 */ /* 0x000fe20000000081 */
[----:B------:R-:W-:Y:S01]  /*6be0*/  F2FP.F16.F32.PACK_AB R244, R123, R122 ;  /* 0x0000007a7bf4723e */ /* 0x000fe200000000ff */
[----:B------:R3:W-:Y:S01]  /*6bf0*/  STS.128 [R214+0x400], R240 ;  /* 0x000400f0d6007388 */ /* 0x0007e20000000c00 */
[----:B------:R-:W-:Y:S02]  /*6c00*/  F2FP.F16.F32.PACK_AB R245, R125, R124 ;  /* 0x0000007c7df5723e */ /* 0x000fe400000000ff */
[----:B------:R-:W-:Y:S02]  /*6c10*/  F2FP.F16.F32.PACK_AB R246, R127, R126 ;  /* 0x0000007e7ff6723e */ /* 0x000fe400000000ff */
[----:B------:R-:W-:Y:S05]  /*6c20*/  F2FP.F16.F32.PACK_AB R247, R129, R128 ;  /* 0x0000008081f7723e */ /* 0x000fea00000000ff */
[----:B------:R3:W-:Y:S01]  /*6c30*/  STS.128 [R220+0x400], R244 ;  /* 0x000400f4dc007388 */ /* 0x0007e20000000c00 */
[----:B------:R-:W-:Y:S01]  /*6c40*/  @!PT LDS RZ, [RZ] ;  /* 0x00000000fffff984 */ /* 0x000fe20000000800 */
[----:B------:R-:W-:Y:S01]  /*6c50*/  @!PT LDS RZ, [RZ] ;  /* 0x00000000fffff984 */ /* 0x000fe20000000800 */
[----:B------:R-:W-:Y:S01]  /*6c60*/  @!PT LDS RZ, [RZ] ;  /* 0x00000000fffff984 */ /* 0x000fe20000000800 */
[----:B------:R-:W-:Y:S01]  /*6c70*/  @!PT LDS RZ, [RZ] ;  /* 0x00000000fffff984 */ /* 0x000fe20000000800 */
[----:B------:R1:W-:Y:S07]  /*6c80*/  MEMBAR.ALL.CTA ;  /* 0x0000000000007992 */ /* 0x0003ee0000008000 */
[----:B-1----:R-:W1:Y:S02]  /*6c90*/  FENCE.VIEW.ASYNC.S ;  /* 0x00000000000073c6 */ /* 0x002e640000000000 */
[----:B-1----:R-:W-:Y:S06]  /*6ca0*/  BAR.SYNC.DEFER_BLOCKING 0x1, 0x80 ;  /* 0x0042000000007b1d */ /* 0x002fec0000010000 */
[----:B------:R-:W-:Y:S05]  /*6cb0*/  @P0 BRA `(.L_x_97) ;  /* 0x0000000000280947 */ /* 0x000fea0003800000 */
[----:B------:R-:W-:Y:S02]  /*6cc0*/  UIADD3 UR4, UPT, UPT, UR48, 0x400, URZ ;  /* 0x0000040030047890 */ /* 0x000fe4000fffe0ff */
[----:B------:R-:W-:Y:S01]  /*6cd0*/  UIADD3 UR6, UP0, UPT, UR52, 0x680, URZ ;  /* 0x0000068034067890 */ /* 0x000fe2000ff1e0ff */
[----:B------:R-:W-:Y:S03]  /*6ce0*/  UMOV UR39, UR44 ;  /* 0x0000002c00277c82 */ /* 0x000fe60008000000 */
[----:B------:R-:W-:Y:S01]  /*6cf0*/  MOV R201, UR4 ;  /* 0x0000000400c97c02 */ /* 0x000fe20008000f00 */
[----:B------:R-:W-:Y:S03]  /*6d00*/  UIADD3.X UR7, UPT, UPT, URZ, UR53, URZ, UP0, !UPT ;  /* 0x00000035ff077290 */ /* 0x000fe600087fe4ff */
[----:B------:R-:W-:Y:S11]  /*6d10*/  R2UR UR36, R201 ;  /* 0x00000000c92472ca */ /* 0x000ff600000e0000 */
[----:B------:R-:W-:Y:S02]  /*6d20*/  @!UPT UIADD3 URZ, UPT, UPT, URZ, URZ, URZ ;  /* 0x000000fffffff290 */ /* 0x000fe4000fffe0ff */
[----:B------:R1:W-:Y:S01]  /*6d30*/  UTMASTG.3D [UR36], [UR6] ;  /* 0x00000024060073b5 */ /* 0x0003e20008010000 */
[----:B------:R0:W-:Y:S01]  /*6d40*/  UTMACMDFLUSH ;  /* 0x00000000000079b7 */ /* 0x0001e20000000000 */
[----:B-1----:R-:W-:Y:S04]  /*6d50*/  DEPBAR.LE SB0, 0x1 ;  /* 0x000080400000791a */ /* 0x002fe80000000000 */
.L_x_97:
[----:B------:R-:W-:Y:S05]  /*6d60*/  BSYNC.RECONVERGENT B0 ;  /* 0x0000000000007941 */ /* 0x000fea0003800200 */
.L_x_96:
[----:B------:R-:W-:Y:S01]  /*6d70*/  BAR.SYNC.DEFER_BLOCKING 0x1, 0x80 ;  /* 0x0042000000007b1d */ /* 0x000fe20000010000 */
[----:B------:R-:W-:Y:S01]  /*6d80*/  ISETP.NE.AND P1, PT, R212, RZ, PT ;  /* 0x000000ffd400720c */ /* 0x000fe20003f25270 */
[----:B------:R-:W-:Y:S01]  /*6d90*/  UISETP.NE.AND UP0, UPT, UR50, URZ, UPT ;  /* 0x000000ff3200728c */ /* 0x000fe2000bf05270 */
[----:B------:R-:W-:Y:S11]  /*6da0*/  LEA R3, R222, UR48, 0x3 ;  /* 0x00000030de037c11 */ /* 0x000ff6000f8e18ff */
[----:B------:R-:W-:Y:S01]  /*6db0*/  @P1 SHF.L.U32 R4, R205, 0x1f, RZ ;  /* 0x0000001fcd041819 */ /* 0x000fe200000006ff */
[----:B------:R-:W-:Y:S06]  /*6dc0*/  BRA.U !UP0, `(.L_x_98) ;  /* 0x0000000108247547 */ /* 0x000fec000b800000 */
[----:B------:R-:W-:Y:S01]  /*6dd0*/  IMAD.U32 R5, RZ, RZ, UR51 ;  /* 0x00000033ff057e24 */ /* 0x000fe2000f8e00ff */
[----:B------:R-:W-:Y:S01]  /*6de0*/  MOV R0, UR45 ;  /* 0x0000002d00007c02 */ /* 0x000fe20008000f00 */
[----:B------:R-:W-:Y:S03]  /*6df0*/  UIADD3 UR51, UPT, UPT, UR51, 0x1, URZ ;  /* 0x0000000133337890 */ /* 0x000fe6000fffe0ff */
[----:B------:R-:W-:Y:S01]  /*6e00*/  @P1 LEA R5, R5, UR48, 0x3 ;  /* 0x0000003005051c11 */ /* 0x000fe2000f8e18ff */
[----:B------:R-:W-:Y:S04]  /*6e10*/  UISETP.NE.AND UP0, UPT, UR51, 0x4, UPT ;  /* 0x000000043300788c */ /* 0x000fe8000bf05270 */
[----:B------:R-:W-:Y:S01]  /*6e20*/  @P1 VIADD R5, R5, 0x50 ;  /* 0x0000005005051836 */ /* 0x000fe20000000000 */
[----:B------:R-:W-:Y:S04]  /*6e30*/  USEL UR51, UR51, URZ, UP0 ;  /* 0x000000ff33337287 */ /* 0x000fe80008000000 */
[----:B------:R-:W-:Y:S04]  /*6e40*/  @P1 PRMT R0, R0, 0x654, R5 ;  /* 0x0000065400001816 */ /* 0x000fe80000000005 */
[----:B------:R1:W-:Y:S04]  /*6e50*/  @P1 SYNCS.ARRIVE.TRANS64.RED.A1T0 RZ, [R0+URZ], RZ ;  /* 0x000000ff00ff19a7 */ /* 0x0003e800081004ff */
.L_x_98:
[----:B------:R-:W2:Y:S01]  /*6e60*/  @P1 SYNCS.PHASECHK.TRANS64.TRYWAIT P0, [R3+URZ+0x30], R4 ;  /* 0x00003004030015a7 */ /* 0x000ea200080011ff */
[----:B------:R-:W-:Y:S01]  /*6e70*/  BSSY B1, `(.L_x_99) ;  /* 0x000001f000017945 */ /* 0x000fe20003800000 */
[----:B--2---:R-:W-:Y:S03]  /*6e80*/  @P1 SEL R225, RZ, 0x1, !P0 ;  /* 0x00000001ffe11807 */ /* 0x004fe60004000000 */
[----:B------:R-:W-:Y:S05]  /*6e90*/  @!P1 BRA `(.L_x_100) ;  /* 0x0000000000709947 */ /* 0x000fea0003800000 */
[----:B------:R-:W-:Y:S01]  /*6ea0*/  ISETP.NE.AND P1, PT, R226, RZ, PT ;  /* 0x000000ffe200720c */ /* 0x000fe20003f25270 */
[----:B------:R-:W-:Y:S01]  /*6eb0*/  BSSY B0, `(.L_x_101) ;  /* 0x000000b000007945 */ /* 0x000fe20003800000 */
[----:B------:R-:W-:Y:S11]  /*6ec0*/  ISETP.NE.AND P0, PT, R225, RZ, PT ;  /* 0x000000ffe100720c */ /* 0x000ff60003f05270 */
[----:B------:R-:W-:Y:S05]  /*6ed0*/  @P1 IMAD R7, R222, 0x4000, R217 ;  /* 0x00004000de071824 */ /* 0x000fea00078e02d9 */
[----:B-1----:R-:W-:Y:S04]  /*6ee0*/  @P1 IADD3 R0, PT, PT, R7, UR48, RZ ;  /* 0x0000003007001c10 */ /* 0x002fe8000fffe0ff */
[----:B------:R-:W-:Y:S01]  /*6ef0*/  @P1 IADD3 R6, PT, PT, R224, R0, RZ ;  /* 0x00000000e0061210 */ /* 0x000fe20007ffe0ff */
[--C-:B------:R-:W-:Y:S02]  /*6f00*/  @P1 IMAD.IADD R4, R223, 0x1, R0.reuse ;  /* 0x00000001df041824 */ /* 0x100fe400078e0200 */
[----:B------:R-:W-:Y:S01]  /*6f10*/  @P1 IMAD.IADD R5, R227, 0x1, R0 ;  /* 0x00000001e3051824 */ /* 0x000fe200078e0200 */
[----:B------:R-:W-:Y:S06]  /*6f20*/  @P0 BRA `(.L_x_102) ;  /* 0x00000000000c0947 */ /* 0x000fec0003800000 */
[----:B------:R-:W-:Y:S04]  /*6f30*/  SHF.L.U32 R0, R205, 0x1f, RZ ;  /* 0x0000001fcd007819 */ /* 0x000fe800000006ff */
[----:B------:R-:W1:Y:S02]  /*6f40*/  SYNCS.PHASECHK.TRANS64.TRYWAIT P0, [R3+URZ+0x30], R0 ;  /* 0x00003000030075a7 */ /* 0x000e6400080011ff */
[----:B-1----:R-:W-:Y:S05]  /*6f50*/  @!P0 BRA `(.L_x_103) ;  /* 0x0000004400fc8947 */ /* 0x002fea0003800000 */
.L_x_102:
[----:B------:R-:W-:Y:S05]  /*6f60*/  BSYNC B0 ;  /* 0x0000000000007941 */ /* 0x000fea0003800000 */
.L_x_101:
[----:B------:R-:W-:Y:S01]  /*6f70*/  ISETP.NE.AND P0, PT, R226, RZ, PT ;  /* 0x000000ffe200720c */ /* 0x000fe20003f05270 */
[----:B------:R-:W-:Y:S11]  /*6f80*/  VIADD R222, R222, 0x1 ;  /* 0x00000001dede7836 */ /* 0x000ff60000000000 */
[----:B------:R-:W-:Y:S01]  /*6f90*/  @!UPT UIADD3 URZ, UPT, UPT, URZ, URZ, URZ ;  /* 0x000000fffffff290 */ /* 0x000fe2000fffe0ff */
[----:B------:R2:W4:Y:S01]  /*6fa0*/  @P0 LDS.128 R176, [R7+UR48+0x400] ;  /* 0x0004003007b00984 */ /* 0x0005220008000c00 */
[--C-:B-1----:R-:W-:Y:S01]  /*6fb0*/  @P0 IMAD.IADD R0, R224, 0x1, R4.reuse ;  /* 0x00000001e0000824 */ /* 0x102fe200078e0204 */
[C---:B------:R-:W-:Y:S01]  /*6fc0*/  @P0 IADD3 R3, PT, PT, R227.reuse, R6, RZ ;  /* 0x00000006e3030210 */ /* 0x040fe20007ffe0ff */
[C---:B------:R-:W-:Y:S01]  /*6fd0*/  @P0 IMAD.IADD R8, R227.reuse, 0x1, R4 ;  /* 0x00000001e3080824 */ /* 0x040fe200078e0204 */
[----:B------:R2:W1:Y:S02]  /*6fe0*/  @P0 LDS.128 R172, [R5+0x400] ;  /* 0x0004000005ac0984 */ /* 0x0004640000000c00 */
[----:B------:R-:W-:Y:S02]  /*6ff0*/  @P0 IADD3 R9, PT, PT, R227, R0, RZ ;  /* 0x00000000e3090210 */ /* 0x000fe40007ffe0ff */
[----:B------:R2:W1:Y:S04]  /*7000*/  @P0 LDS.128 R168, [R6+0x400] ;  /* 0x0004000006a80984 */ /* 0x0004680000000c00 */
[----:B------:R2:W1:Y:S04]  /*7010*/  @P0 LDS.128 R164, [R3+0x400] ;  /* 0x0004000003a40984 */ /* 0x0004680000000c00 */
[----:B------:R2:W1:Y:S04]  /*7020*/  @P0 LDS.128 R160, [R4+0x400] ;  /* 0x0004000004a00984 */ /* 0x0004680000000c00 */
[----:B------:R2:W1:Y:S04]  /*7030*/  @P0 LDS.128 R156, [R8+0x400] ;  /* 0x00040000089c0984 */ /* 0x0004680000000c00 */
[----:B------:R2:W1:Y:S04]  /*7040*/  @P0 LDS.128 R152, [R0+0x400] ;  /* 0x0004000000980984 */ /* 0x0004680000000c00 */
[----:B------:R2:W1:Y:S02]  /*7050*/  @P0 LDS.128 R148, [R9+0x400] ;  /* 0x0004000009940984 */ /* 0x0004640000000c00 */
.L_x_100:
[----:B------:R-:W-:Y:S05]  /*7060*/  BSYNC B1 ;  /* 0x0000000000017941 */ /* 0x000fea0003800000 */
.L_x_99:
[----:B--2---:R-:W-:Y:S05]  /*7070*/  VIADD R3, R146, 0x40 ;  /* 0x0000004092037836 */ /* 0x004fea0000000000 */
[----:B------:R-:W-:Y:S04]  /*7080*/  SHF.R.U32.HI R3, RZ, 0x15, R3 ;  /* 0x00000015ff037819 */ /* 0x000fe80000011603 */
[----:B------:R-:W-:Y:S11]  /*7090*/  LOP3.LUT P0, RZ, R3, 0x3, R200, 0x48, !PT ;  /* 0x0000000303ff7812 */ /* 0x000ff600078048c8 */
[----:B------:R-:W-:Y:S02]  /*70a0*/  @!UPT UIADD3 URZ, UPT, UPT, URZ, URZ, URZ ;  /* 0x000000fffffff290 */ /* 0x000fe4000fffe0ff */
[----:B------:R-:W-:Y:S05]  /*70b0*/  @!P0 BRA `(.L_x_104) ;  /* 0x0000000000408947 */ /* 0x000fea0003800000 */
[----:B------:R-:W2:Y:S01]  /*70c0*/  LDCU.64 UR8, c[0x4][0x70] ;  /* 0x01000e00ff0877ac */ /* 0x000ea20008000a00 */
[----:B------:R-:W-:Y:S01]  /*70d0*/  MOV R15, 0x0 ;  /* 0x00000000000f7802 */ /* 0x000fe20000000f00 */
[----:B------:R-:W-:Y:S02]  /*70e0*/  HFMA2 R12, -RZ, RZ, 0, 5.9604644775390625e-08 ;  /* 0x00000001ff0c7431 */ /* 0x000fe400000001ff */
[----:B------:R-:W-:Y:S02]  /*70f0*/  IMAD.MOV.U32 R8, RZ, RZ, 0x192 ;  /* 0x00000192ff087424 */ /* 0x000fe400078e00ff */
[----:B------:R-:W-:Y:S01]  /*7100*/  IMAD.MOV.U32 R13, RZ, RZ, RZ ;  /* 0x000000ffff0d7224 */ /* 0x000fe200078e00ff */
[----:B------:R-:W5:Y:S01]  /*7110*/  LDCU.64 UR6, c[0x4][0x78] ;  /* 0x01000f00ff0677ac */ /* 0x000f620008000a00 */
[----:B------:R-:W1:Y:S01]  /*7120*/  LDC.64 R14, c[0x4][R15] ;  /* 0x010000000f0e7b82 */ /* 0x000e620000000a00 */
[----:B------:R-:W3:Y:S01]  /*7130*/  LDCU.64 UR4, c[0x4][0x10] ;  /* 0x01000200ff0477ac */ /* 0x000ee20008000a00 */
[----:B--2---:R-:W-:Y:S01]  /*7140*/  MOV R5, UR9 ;  /* 0x0000000900057c02 */ /* 0x004fe20008000f00 */
[----:B------:R-:W-:Y:S01]  /*7150*/  IMAD.U32 R4, RZ, RZ, UR8 ;  /* 0x00000008ff047e24 */ /* 0x000fe2000f8e00ff */
[----:B-----5:R-:W-:Y:S01]  /*7160*/  MOV R7, UR7 ;  /* 0x0000000700077c02 */ /* 0x020fe20008000f00 */
[----:B------:R-:W-:Y:S01]  /*7170*/  IMAD.U32 R6, RZ, RZ, UR6 ;  /* 0x00000006ff067e24 */ /* 0x000fe2000f8e00ff */
[----:B---3--:R-:W-:Y:S01]  /*7180*/  MOV R11, UR5 ;  /* 0x00000005000b7c02 */ /* 0x008fe20008000f00 */
[----:B------:R-:W-:Y:S02]  /*7190*/  IMAD.U32 R10, RZ, RZ, UR4 ;  /* 0x00000004ff0a7e24 */ /* 0x000fe4000f8e00ff */
[----:B------:R-:W-:Y:S07]  /*71a0*/  LEPC R20, `(.L_x_104) ;  /* 0x000000001014794e */ /* 0x000fee0000000000 */
[----:B-1--4-:R-:W-:Y:S05]  /*71b0*/  CALL.ABS.NOINC R14 ;  /* 0x000000000e007343 */ /* 0x012fea0003c00000 */
.L_x_104:
[----:B------:R-:W-:Y:S05]  /*71c0*/  WARPSYNC.ALL ;  /* 0x0000000000007948 */ /* 0x000fea0003800000 */
[----:B------:R-:W-:Y:S01]  /*71d0*/  R2UR UR4, R146 ;  /* 0x00000000920472ca */ /* 0x000fe200000e0000 */
[--C-:B----4-:R-:W-:Y:S01]  /*71e0*/  HADD2.F32 R140, -RZ, R176.reuse.H0_H0 ;  /* 0x200000b0ff8c7230 */ /* 0x110fe20000004100 */
[----:B------:R-:W-:Y:S01]  /*71f0*/  ISETP.NE.AND P6, PT, R212, RZ, PT ;  /* 0x000000ffd400720c */ /* 0x000fe20003fc5270 */
[----:B------:R-:W-:Y:S01]  /*7200*/  HADD2.F32 R142, -RZ, R176.H1_H1 ;  /* 0x300000b0ff8e7230 */ /* 0x000fe20000004100 */
[----:B------:R-:W-:Y:S01]  /*7210*/  MOV R3, UR51 ;  /* 0x0000003300037c02 */ /* 0x000fe20008000f00 */
[----:B------:R-:W-:Y:S01]  /*7220*/  BSSY.RECONVERGENT B0, `(.L_x_105) ;  /* 0x0000100000007945 */ /* 0x000fe20003800200 */
[----:B---3--:R-:W-:Y:S02]  /*7230*/  MOV R232, UR45 ;  /* 0x0000002d00e87c02 */ /* 0x008fe40008000f00 */
[----:B------:R-:W-:Y:S05]  /*7240*/  ISETP.NE.AND P0, PT, R209, RZ, PT ;  /* 0x000000ffd100720c */ /* 0x000fea0003f05270 */
[----:B------:R-:W1:Y:S02]  /*7250*/  LDTM.x64 R4, tmem[UR4+0x40] ;  /* 0x00004004000479ee */ /* 0x000e640008340000 */
[----:B------:R-:W-:Y:S04]  /*7260*/  @P6 LEA R3, R3, UR48, 0x3 ;  /* 0x0000003003036c11 */ /* 0x000fe8000f8e18ff */
[----:B------:R-:W-:Y:S04]  /*7270*/  @P6 IADD3 R3, PT, PT, R3, 0x50, RZ ;  /* 0x0000005003036810 */ /* 0x000fe80007ffe0ff */
[----:B------:R-:W-:Y:S01]  /*7280*/  @P6 PRMT R232, R232, 0x654, R3 ;  /* 0x00000654e8e86816 */ /* 0x000fe20000000003 */
[C-C-:B-1----:R-:W-:Y:S01]  /*7290*/  FFMA R0, R143.reuse, R4, R2.reuse ;  /* 0x000000048f007223 */ /* 0x142fe20000000002 */
        /* <DEDUP_REMOVED lines=70> */
[----:B------:R-:W-:Y:S02]  /*7700*/  HADD2.F32 R5, -RZ, R172.H0_H0 ;  /* 0x200000acff057230 */ /* 0x000fe40000004100 */
[----:B------:R-:W-:Y:S01]  /*7710*/  FFMA R69, R145, R4, R69 ;  /* 0x0000000491457223 */ /* 0x000fe20000000045 */
[----:B------:R-:W-:Y:S01]  /*7720*/  HADD2.F32 R4, -RZ, R178.H1_H1 ;  /* 0x300000b2ff047230 */ /* 0x000fe20000004100 */
[----:B------:R-:W-:Y:S01]  /*7730*/  F2FP.F16.F32.PACK_AB R228, R3, R0 ;  /* 0x0000000003e4723e */ /* 0x000fe200000000ff */
[--C-:B------:R-:W-:Y:S02]  /*7740*/  HADD2.F32 R3, -RZ, R179.reuse.H0_H0 ;  /* 0x200000b3ff037230 */ /* 0x100fe40000004100 */
[C---:B------:R-:W-:Y:S01]  /*7750*/  FFMA R70, R145.reuse, R7, R70 ;  /* 0x0000000791467223 */ /* 0x040fe20000000046 */
[----:B------:R-:W-:Y:S02]  /*7760*/  HADD2.F32 R0, -RZ, R179.H1_H1 ;  /* 0x300000b3ff007230 */ /* 0x000fe40000004100 */
[C---:B------:R-:W-:Y:S01]  /*7770*/  FFMA R71, R145.reuse, R4, R71 ;  /* 0x0000000491477223 */ /* 0x040fe20000000047 */
[----:B------:R-:W-:Y:S02]  /*7780*/  HADD2.F32 R4, -RZ, R172.H1_H1 ;  /* 0x300000acff047230 */ /* 0x000fe40000004100 */
[C---:B------:R-:W-:Y:S01]  /*7790*/  FFMA R72, R145.reuse, R3, R72 ;  /* 0x0000000391487223 */ /* 0x040fe20000000048 */
[----:B------:R-:W-:Y:S02]  /*77a0*/  HADD2.F32 R3, -RZ, R174.H0_H0 ;  /* 0x200000aeff037230 */ /* 0x000fe40000004100 */
        /* <DEDUP_REMOVED lines=14> */
[----:B------:R-:W-:Y:S01]  /*7890*/  HADD2.F32 R0, -RZ, R168.H1_H1 ;  /* 0x300000a8ff007230 */ /* 0x000fe20000004100 */
[----:B------:R-:W-:Y:S01]  /*78a0*/  F2FP.F16.F32.PACK_AB R230, R71, R70 ;  /* 0x0000004647e6723e */ /* 0x000fe200000000ff */
[C---:B------:R-:W-:Y:S01]  /*78b0*/  FFMA R80, R145.reuse, R3, R80 ;  /* 0x0000000391507223 */ /* 0x040fe20000000050 */
[----:B------:R-:W-:Y:S02]  /*78c0*/  HADD2.F32 R3, -RZ, R169.H0_H0 ;  /* 0x200000a9ff037230 */ /* 0x000fe40000004100 */
        /* <DEDUP_REMOVED lines=10> */
[----:B------:R-:W-:Y:S02]  /*7970*/  HADD2.F32 R0, -RZ, R164.H0_H0 ;  /* 0x200000a4ff007230 */ /* 0x000fe40000004100 */
[C---:B------:R-:W-:Y:S01]  /*7980*/  FFMA R86, R145.reuse, R3, R86 ;  /* 0x0000000391567223 */ /* 0x040fe20000000056 */
[----:B------:R-:W-:Y:S01]  /*7990*/  HADD2.F32 R3, -RZ, R166.H0_H0 ;  /* 0x200000a6ff037230 */ /* 0x000fe20000004100 */
[----:B------:R-:W-:Y:S01]  /*79a0*/  STS.128 [R217+UR48+0x4400], R228 ;  /* 0x004400e4d9007988 */ /* 0x000fe20008000c30 */
[C---:B------:R-:W-:Y:S01]  /*79b0*/  FFMA R87, R145.reuse, R4, R87 ;  /* 0x0000000491577223 */ /* 0x040fe20000000057 */
[----:B------:R-:W-:Y:S02]  /*79c0*/  HADD2.F32 R4, -RZ, R164.H1_H1 ;  /* 0x300000a4ff047230 */ /* 0x000fe40000004100 */
[C---:B------:R-:W-:Y:S01]  /*79d0*/  FFMA R88, R145.reuse, R5, R88 ;  /* 0x0000000591587223 */ /* 0x040fe20000000058 */
[--C-:B------:R-:W-:Y:S02]  /*79e0*/  HADD2.F32 R5, -RZ, R167.reuse.H0_H0 ;  /* 0x200000a7ff057230 */ /* 0x100fe40000004100 */
[C---:B------:R-:W-:Y:S01]  /*79f0*/  FFMA R89, R145.reuse, R6, R89 ;  /* 0x0000000691597223 */ /* 0x040fe20000000059 */
[----:B------:R-:W-:Y:S02]  /*7a00*/  HADD2.F32 R6, -RZ, R167.H1_H1 ;  /* 0x300000a7ff067230 */ /* 0x000fe40000004100 */
[C---:B------:R-:W-:Y:S01]  /*7a10*/  FFMA R90, R145.reuse, R0, R90 ;  /* 0x00000000915a7223 */ /* 0x040fe2000000005a */
[--C-:B------:R-:W-:Y:S02]  /*7a20*/  HADD2.F32 R0, -RZ, R165.reuse.H0_H0 ;  /* 0x200000a5ff007230 */ /* 0x100fe40000004100 */
[----:B------:R-:W-:Y:S01]  /*7a30*/  FFMA R91, R145, R4, R91 ;  /* 0x00000004915b7223 */ /* 0x000fe2000000005b */
[----:B------:R-:W-:Y:S01]  /*7a40*/  HADD2.F32 R4, -RZ, R166.H1_H1 ;  /* 0x300000a6ff047230 */ /* 0x000fe20000004100 */
[----:B------:R-:W-:Y:S01]  /*7a50*/  F2FP.F16.F32.PACK_AB R68, R75, R74 ;  /* 0x0000004a4b44723e */ /* 0x000fe200000000ff */
[----:B------:R-:W-:Y:S01]  /*7a60*/  FFMA R92, R145, R0, R92 ;  /* 0x00000000915c7223 */ /* 0x000fe2000000005c */
[----:B------:R-:W-:Y:S01]  /*7a70*/  HADD2.F32 R0, -RZ, R165.H1_H1 ;  /* 0x300000a5ff007230 */ /* 0x000fe20000004100 */
[----:B------:R-:W-:Y:S02]  /*7a80*/  F2FP.F16.F32.PACK_AB R69, R77, R76 ;  /* 0x0000004c4d45723e */ /* 0x000fe400000000ff */
[----:B------:R-:W-:Y:S02]  /*7a90*/  F2FP.F16.F32.PACK_AB R70, R79, R78 ;  /* 0x0000004e4f46723e */ /* 0x000fe400000000ff */
[C---:B------:R-:W-:Y:S01]  /*7aa0*/  FFMA R93, R145.reuse, R0, R93 ;  /* 0x00000000915d7223 */ /* 0x040fe2000000005d */
[--C-:B------:R-:W-:Y:S02]  /*7ab0*/  HADD2.F32 R0, -RZ, R160.reuse.H0_H0 ;  /* 0x200000a0ff007230 */ /* 0x100fe40000004100 */
[C---:B------:R-:W-:Y:S01]  /*7ac0*/  FFMA R94, R145.reuse, R3, R94 ;  /* 0x00000003915e7223 */ /* 0x040fe2000000005e */
[C---:B------:R-:W-:Y:S01]  /*7ad0*/  FFMA R95, R145.reuse, R4, R95 ;  /* 0x00000004915f7223 */ /* 0x040fe2000000005f */
[C---:B------:R-:W-:Y:S01]  /*7ae0*/  FFMA R96, R145.reuse, R5, R96 ;  /* 0x0000000591607223 */ /* 0x040fe20000000060 */
[C---:B------:R-:W-:Y:S01]  /*7af0*/  FFMA R97, R145.reuse, R6, R97 ;  /* 0x0000000691617223 */ /* 0x040fe20000000061 */
[----:B------:R-:W-:Y:S02]  /*7b00*/  HADD2.F32 R4, -RZ, R160.H1_H1 ;  /* 0x300000a0ff047230 */ /* 0x000fe40000004100 */
[----:B------:R-:W-:Y:S01]  /*7b10*/  FFMA R98, R145, R0, R98 ;  /* 0x0000000091627223 */ /* 0x000fe20000000062 */
[--C-:B------:R-:W-:Y:S01]  /*7b20*/  HADD2.F32 R3, -RZ, R161.reuse.H0_H0 ;  /* 0x200000a1ff037230 */ /* 0x100fe20000004100 */
[----:B------:R-:W-:Y:S01]  /*7b30*/  F2FP.F16.F32.PACK_AB R71, R81, R80 ;  /* 0x000000505147723e */ /* 0x000fe200000000ff */
[----:B------:R-:W-:Y:S02]  /*7b40*/  HADD2.F32 R0, -RZ, R161.H1_H1 ;  /* 0x300000a1ff007230 */ /* 0x000fe40000004100 */
[C---:B------:R-:W-:Y:S01]  /*7b50*/  FFMA R99, R145.reuse, R4, R99 ;  /* 0x0000000491637223 */ /* 0x040fe20000000063 */
[--C-:B------:R-:W-:Y:S02]  /*7b60*/  HADD2.F32 R5, -RZ, R163.reuse.H0_H0 ;  /* 0x200000a3ff057230 */ /* 0x100fe40000004100 */
[C---:B------:R-:W-:Y:S01]  /*7b70*/  FFMA R100, R145.reuse, R3, R100 ;  /* 0x0000000391647223 */ /* 0x040fe20000000064 */
[----:B------:R1:W-:Y:S01]  /*7b80*/  STS.128 [R218+0x4400], R68 ;  /* 0x00440044da007388 */ /* 0x0003e20000000c00 */
[----:B------:R-:W-:Y:S01]  /*7b90*/  FFMA R101, R145, R0, R101 ;  /* 0x0000000091657223 */ /* 0x000fe20000000065 */
[--C-:B------:R-:W-:Y:S01]  /*7ba0*/  HADD2.F32 R3, -RZ, R162.reuse.H0_H0 ;  /* 0x200000a2ff037230 */ /* 0x100fe20000004100 */
[----:B------:R-:W-:Y:S01]  /*7bb0*/  F2FP.F16.F32.PACK_AB R72, R83, R82 ;  /* 0x000000525348723e */ /* 0x000fe200000000ff */
[----:B------:R-:W-:Y:S01]  /*7bc0*/  HADD2.F32 R0, -RZ, R162.H1_H1 ;  /* 0x300000a2ff007230 */ /* 0x000fe20000004100 */
[----:B------:R-:W-:Y:S01]  /*7bd0*/  F2FP.F16.F32.PACK_AB R73, R85, R84 ;  /* 0x000000545549723e */ /* 0x000fe200000000ff */
[----:B------:R-:W-:Y:S02]  /*7be0*/  HADD2.F32 R4, -RZ, R163.H1_H1 ;  /* 0x300000a3ff047230 */ /* 0x000fe40000004100 */
[----:B------:R-:W-:Y:S01]  /*7bf0*/  FFMA R102, R145, R3, R102 ;  /* 0x0000000391667223 */ /* 0x000fe20000000066 */
[----:B------:R-:W-:Y:S01]  /*7c00*/  F2FP.F16.F32.PACK_AB R74, R87, R86 ;  /* 0x00000056574a723e */ /* 0x000fe200000000ff */
[----:B------:R-:W-:Y:S01]  /*7c10*/  FFMA R103, R145, R0, R103 ;  /* 0x0000000091677223 */ /* 0x000fe20000000067 */
[----:B------:R-:W-:Y:S01]  /*7c20*/  F2FP.F16.F32.PACK_AB R75, R89, R88 ;  /* 0x00000058594b723e */ /* 0x000fe200000000ff */
[C---:B------:R-:W-:Y:S01]  /*7c30*/  FFMA R104, R145.reuse, R5, R104 ;  /* 0x0000000591687223 */ /* 0x040fe20000000068 */
[--C-:B------:R-:W-:Y:S02]  /*7c40*/  HADD2.F32 R0, -RZ, R156.reuse.H0_H0 ;  /* 0x2000009cff007230 */ /* 0x100fe40000004100 */
[C---:B------:R-:W-:Y:S01]  /*7c50*/  FFMA R105, R145.reuse, R4, R105 ;  /* 0x0000000491697223 */ /* 0x040fe20000000069 */
[----:B------:R-:W-:Y:S01]  /*7c60*/  HADD2.F32 R4, -RZ, R156.H1_H1 ;  /* 0x3000009cff047230 */ /* 0x000fe20000004100 */
[----:B------:R2:W-:Y:S01]  /*7c70*/  STS.128 [R216+0x4400], R72 ;  /* 0x00440048d8007388 */ /* 0x0005e20000000c00 */
[--C-:B------:R-:W-:Y:S02]  /*7c80*/  HADD2.F32 R3, -RZ, R157.reuse.H0_H0 ;  /* 0x2000009dff037230 */ /* 0x100fe40000004100 */
[C---:B------:R-:W-:Y:S01]  /*7c90*/  FFMA R106, R145.reuse, R0, R106 ;  /* 0x00000000916a7223 */ /* 0x040fe2000000006a */
[----:B------:R-:W-:Y:S02]  /*7ca0*/  HADD2.F32 R0, -RZ, R157.H1_H1 ;  /* 0x3000009dff007230 */ /* 0x000fe40000004100 */
[----:B------:R-:W-:Y:S01]  /*7cb0*/  FFMA R107, R145, R4, R107 ;  /* 0x00000004916b7223 */ /* 0x000fe2000000006b */
[----:B------:R-:W-:Y:S01]  /*7cc0*/  F2FP.F16.F32.PACK_AB R76, R91, R90 ;  /* 0x0000005a5b4c723e */ /* 0x000fe200000000ff */
[----:B------:R-:W-:Y:S01]  /*7cd0*/  FFMA R108, R145, R3, R108 ;  /* 0x00000003916c7223 */ /* 0x000fe2000000006c */
[----:B------:R-:W-:Y:S01]  /*7ce0*/  F2FP.F16.F32.PACK_AB R77, R93, R92 ;  /* 0x0000005c5d4d723e */ /* 0x000fe200000000ff */
[--C-:B------:R-:W-:Y:S01]  /*7cf0*/  HADD2.F32 R3, -RZ, R158.reuse.H0_H0 ;  /* 0x2000009eff037230 */ /* 0x100fe20000004100 */
[----:B------:R-:W-:Y:S01]  /*7d00*/  F2FP.F16.F32.PACK_AB R78, R95, R94 ;  /* 0x0000005e5f4e723e */ /* 0x000fe200000000ff */
[----:B------:R-:W-:Y:S01]  /*7d10*/  HADD2.F32 R4, -RZ, R158.H1_H1 ;  /* 0x3000009eff047230 */ /* 0x000fe20000004100 */
[----:B------:R-:W-:Y:S01]  /*7d20*/  F2FP.F16.F32.PACK_AB R79, R97, R96 ;  /* 0x00000060614f723e */ /* 0x000fe200000000ff */
[C---:B------:R-:W-:Y:S01]  /*7d30*/  FFMA R109, R145.reuse, R0, R109 ;  /* 0x00000000916d7223 */ /* 0x040fe2000000006d */
[--C-:B------:R-:W-:Y:S02]  /*7d40*/  HADD2.F32 R5, -RZ, R159.reuse.H0_H0 ;  /* 0x2000009fff057230 */ /* 0x100fe40000004100 */
[C---:B------:R-:W-:Y:S01]  /*7d50*/  FFMA R110, R145.reuse, R3, R110 ;  /* 0x00000003916e7223 */ /* 0x040fe2000000006e */
[----:B------:R-:W-:Y:S01]  /*7d60*/  HADD2.F32 R0, -RZ, R159.H1_H1 ;  /* 0x3000009fff007230 */ /* 0x000fe20000004100 */
[----:B------:R3:W-:Y:S01]  /*7d70*/  STS.128 [R219+0x4400], R76 ;  /* 0x0044004cdb007388 */ /* 0x0007e20000000c00 */
[C---:B------:R-:W-:Y:S01]  /*7d80*/  FFMA R111, R145.reuse, R4, R111 ;  /* 0x00000004916f7223 */ /* 0x040fe2000000006f */
[C---:B------:R-:W-:Y:S01]  /*7d90*/  FFMA R112, R145.reuse, R5, R112 ;  /* 0x0000000591707223 */ /* 0x040fe20000000070 */
[--C-:B------:R-:W-:Y:S02]  /*7da0*/  HADD2.F32 R3, -RZ, R152.reuse.H0_H0 ;  /* 0x20000098ff037230 */ /* 0x100fe40000004100 */
[----:B------:R-:W-:Y:S01]  /*7db0*/  FFMA R113, R145, R0, R113 ;  /* 0x0000000091717223 */ /* 0x000fe20000000071 */
[----:B------:R-:W-:Y:S01]  /*7dc0*/  HADD2.F32 R0, -RZ, R152.H1_H1 ;  /* 0x30000098ff007230 */ /* 0x000fe20000004100 */
[----:B-1----:R-:W-:Y:S01]  /*7dd0*/  F2FP.F16.F32.PACK_AB R68, R99, R98 ;  /* 0x000000626344723e */ /* 0x002fe200000000ff */
[--C-:B------:R-:W-:Y:S02]  /*7de0*/  HADD2.F32 R5, -RZ, R153.reuse.H0_H0 ;  /* 0x20000099ff057230 */ /* 0x100fe40000004100 */
[C---:B------:R-:W-:Y:S01]  /*7df0*/  FFMA R114, R145.reuse, R3, R114 ;  /* 0x0000000391727223 */ /* 0x040fe20000000072 */
[----:B------:R-:W-:Y:S02]  /*7e00*/  HADD2.F32 R4, -RZ, R153.H1_H1 ;  /* 0x30000099ff047230 */ /* 0x000fe40000004100 */
[C---:B------:R-:W-:Y:S01]  /*7e10*/  FFMA R115, R145.reuse, R0, R115 ;  /* 0x0000000091737223 */ /* 0x040fe20000000073 */
[--C-:B------:R-:W-:Y:S02]  /*7e20*/  HADD2.F32 R0, -RZ, R154.reuse.H0_H0 ;  /* 0x2000009aff007230 */ /* 0x100fe40000004100 */
[C---:B------:R-:W-:Y:S01]  /*7e30*/  FFMA R116, R145.reuse, R5, R116 ;  /* 0x0000000591747223 */ /* 0x040fe20000000074 */
[--C-:B------:R-:W-:Y:S02]  /*7e40*/  HADD2.F32 R3, -RZ, R155.reuse.H0_H0 ;  /* 0x2000009bff037230 */ /* 0x100fe40000004100 */
[----:B------:R-:W-:Y:S01]  /*7e50*/  FFMA R117, R145, R4, R117 ;  /* 0x0000000491757223 */ /* 0x000fe20000000075 */
[----:B------:R-:W-:Y:S01]  /*7e60*/  HADD2.F32 R4, -RZ, R154.H1_H1 ;  /* 0x3000009aff047230 */ /* 0x000fe20000004100 */
[----:B------:R-:W-:Y:S01]  /*7e70*/  F2FP.F16.F32.PACK_AB R69, R101, R100 ;  /* 0x000000646545723e */ /* 0x000fe200000000ff */
[----:B------:R-:W-:Y:S01]  /*7e80*/  FFMA R118, R145, R0, R118 ;  /* 0x0000000091767223 */ /* 0x000fe20000000076 */
[----:B------:R-:W-:Y:S01]  /*7e90*/  F2FP.F16.F32.PACK_AB R70, R103, R102 ;  /* 0x000000666746723e */ /* 0x000fe200000000ff */
[----:B------:R-:W-:Y:S01]  /*7ea0*/  HADD2.F32 R0, -RZ, R155.H1_H1 ;  /* 0x3000009bff007230 */ /* 0x000fe20000004100 */
[----:B------:R-:W-:Y:S01]  /*7eb0*/  F2FP.F16.F32.PACK_AB R71, R105, R104 ;  /* 0x000000686947723e */ /* 0x000fe200000000ff */
[C---:B------:R-:W-:Y:S01]  /*7ec0*/  FFMA R119, R145.reuse, R4, R119 ;  /* 0x0000000491777223 */ /* 0x040fe20000000077 */
[----:B------:R-:W-:Y:S01]  /*7ed0*/  FFMA R120, R145, R3, R120 ;  /* 0x0000000391787223 */ /* 0x000fe20000000078 */
[----:B--2---:R-:W-:Y:S01]  /*7ee0*/  F2FP.F16.F32.PACK_AB R72, R107, R106 ;  /* 0x0000006a6b48723e */ /* 0x004fe200000000ff */
[----:B------:R-:W-:Y:S01]  /*7ef0*/  FFMA R121, R145, R0, R121 ;  /* 0x0000000091797223 */ /* 0x000fe20000000079 */
[----:B------:R1:W-:Y:S01]  /*7f00*/  STS.128 [R215+0x4400], R68 ;  /* 0x00440044d7007388 */ /* 0x0003e20000000c00 */
[--C-:B------:R-:W-:Y:S01]  /*7f10*/  HADD2.F32 R3, -RZ, R148.reuse.H0_H0 ;  /* 0x20000094ff037230 */ /* 0x100fe20000004100 */
[----:B------:R-:W-:Y:S01]  /*7f20*/  F2FP.F16.F32.PACK_AB R73, R109, R108 ;  /* 0x0000006c6d49723e */ /* 0x000fe200000000ff */
[----:B------:R-:W-:Y:S01]  /*7f30*/  HADD2.F32 R4, -RZ, R148.H1_H1 ;  /* 0x30000094ff047230 */ /* 0x000fe20000004100 */
[----:B------:R-:W-:Y:S01]  /*7f40*/  F2FP.F16.F32.PACK_AB R74, R111, R110 ;  /* 0x0000006e6f4a723e */ /* 0x000fe200000000ff */
[--C-:B------:R-:W-:Y:S01]  /*7f50*/  HADD2.F32 R5, -RZ, R149.reuse.H0_H0 ;  /* 0x20000095ff057230 */ /* 0x100fe20000004100 */
[----:B------:R-:W-:Y:S01]  /*7f60*/  F2FP.F16.F32.PACK_AB R75, R113, R112 ;  /* 0x00000070714b723e */ /* 0x000fe200000000ff */
[C---:B------:R-:W-:Y:S01]  /*7f70*/  FFMA R122, R145.reuse, R3, R122 ;  /* 0x00000003917a7223 */ /* 0x040fe2000000007a */
[----:B------:R-:W-:Y:S02]  /*7f80*/  HADD2.F32 R0, -RZ, R149.H1_H1 ;  /* 0x30000095ff007230 */ /* 0x000fe40000004100 */
[C---:B------:R-:W-:Y:S01]  /*7f90*/  FFMA R123, R145.reuse, R4, R123 ;  /* 0x00000004917b7223 */ /* 0x040fe2000000007b */
[--C-:B------:R-:W-:Y:S01]  /*7fa0*/  HADD2.F32 R3, -RZ, R150.reuse.H0_H0 ;  /* 0x20000096ff037230 */ /* 0x100fe20000004100 */
[----:B------:R1:W-:Y:S01]  /*7fb0*/  STS.128 [R221+0x4400], R72 ;  /* 0x00440048dd007388 */ /* 0x0003e20000000c00 */
[C---:B------:R-:W-:Y:S01]  /*7fc0*/  FFMA R124, R145.reuse, R5, R124 ;  /* 0x00000005917c7223 */ /* 0x040fe2000000007c */
[----:B------:R-:W-:Y:S02]  /*7fd0*/  HADD2.F32 R4, -RZ, R150.H1_H1 ;  /* 0x30000096ff047230 */ /* 0x000fe40000004100 */
[----:B------:R-:W-:Y:S01]  /*7fe0*/  FFMA R125, R145, R0, R125 ;  /* 0x00000000917d7223 */ /* 0x000fe2000000007d */
[--C-:B------:R-:W-:Y:S01]  /*7ff0*/  HADD2.F32 R5, -RZ, R151.reuse.H0_H0 ;  /* 0x20000097ff057230 */ /* 0x100fe20000004100 */
[----:B---3--:R-:W-:Y:S01]  /*8000*/  F2FP.F16.F32.PACK_AB R76, R115, R114 ;  /* 0x00000072734c723e */ /* 0x008fe200000000ff */
[----:B------:R-:W-:Y:S01]  /*8010*/  HADD2.F32 R6, -RZ, R151.H1_H1 ;  /* 0x30000097ff067230 */ /* 0x000fe20000004100 */
[----:B------:R-:W-:Y:S01]  /*8020*/  F2FP.F16.F32.PACK_AB R77, R117, R116 ;  /* 0x00000074754d723e */ /* 0x000fe200000000ff */
[----:B------:R-:W-:Y:S01]  /*8030*/  FFMA R126, R145, R3, R126 ;  /* 0x00000003917e7223 */ /* 0x000fe2000000007e */
[----:B------:R-:W-:Y:S01]  /*8040*/  F2FP.F16.F32.PACK_AB R78, R119, R118 ;  /* 0x00000076774e723e */ /* 0x000fe200000000ff */
[----:B------:R-:W-:Y:S01]  /*8050*/  FFMA R127, R145, R4, R127 ;  /* 0x00000004917f7223 */ /* 0x000fe2000000007f */
[----:B------:R-:W-:Y:S01]  /*8060*/  F2FP.F16.F32.PACK_AB R79, R121, R120 ;  /* 0x00000078794f723e */ /* 0x000fe200000000ff */
[C---:B------:R-:W-:Y:S01]  /*8070*/  FFMA R128, R145.reuse, R5, R128 ;  /* 0x0000000591807223 */ /* 0x040fe20000000080 */
[----:B------:R-:W-:Y:S01]  /*8080*/  FFMA R129, R145, R6, R129 ;  /* 0x0000000691817223 */ /* 0x000fe20000000081 */
[----:B------:R-:W-:Y:S02]  /*8090*/  F2FP.F16.F32.PACK_AB R80, R123, R122 ;  /* 0x0000007a7b50723e */ /* 0x000fe400000000ff */
[----:B------:R1:W-:Y:S01]  /*80a0*/  STS.128 [R214+0x4400], R76 ;  /* 0x0044004cd6007388 */ /* 0x0003e20000000c00 */
[----:B------:R-:W-:Y:S02]  /*80b0*/  F2FP.F16.F32.PACK_AB R81, R125, R124 ;  /* 0x0000007c7d51723e */ /* 0x000fe400000000ff */
[----:B------:R-:W-:Y:S02]  /*80c0*/  F2FP.F16.F32.PACK_AB R82, R127, R126 ;  /* 0x0000007e7f52723e */ /* 0x000fe400000000ff */
[----:B------:R-:W-:Y:S02]  /*80d0*/  F2FP.F16.F32.PACK_AB R83, R129, R128 ;  /* 0x000000808153723e */ /* 0x000fe400000000ff */
[----:B------:R-:W-:Y:S02]  /*80e0*/  LEA R0, R222, UR48, 0x3 ;  /* 0x00000030de007c11 */ /* 0x000fe4000f8e18ff */
[----:B------:R-:W-:Y:S01]  /*80f0*/  @P6 SHF.L.U32 R3, R205, 0x1f, RZ ;  /* 0x0000001fcd036819 */ /* 0x000fe200000006ff */
[----:B------:R1:W-:Y:S01]  /*8100*/  STS.128 [R220+0x4400], R80 ;  /* 0x00440050dc007388 */ /* 0x0003e20000000c00 */
[----:B------:R-:W-:Y:S01]  /*8110*/  @!PT LDS RZ, [RZ] ;  /* 0x00000000fffff984 */ /* 0x000fe20000000800 */
[----:B------:R-:W-:Y:S01]  /*8120*/  @!PT LDS RZ, [RZ] ;  /* 0x00000000fffff984 */ /* 0x000fe20000000800 */
[----:B------:R-:W-:Y:S01]  /*8130*/  @!PT LDS RZ, [RZ] ;  /* 0x00000000fffff984 */ /* 0x000fe20000000800 */
[----:B------:R-:W-:Y:S01]  /*8140*/  @!PT LDS RZ, [RZ] ;  /* 0x00000000fffff984 */ /* 0x000fe20000000800 */
[----:B------:R2:W-:Y:S07]  /*8150*/  MEMBAR.ALL.CTA ;  /* 0x0000000000007992 */ /* 0x0005ee0000008000 */
[----:B--2---:R-:W2:Y:S02]  /*8160*/  FENCE.VIEW.ASYNC.S ;  /* 0x00000000000073c6 */ /* 0x004ea40000000000 */
[----:B--2---:R-:W-:Y:S06]  /*8170*/  BAR.SYNC.DEFER_BLOCKING 0x1, 0x80 ;  /* 0x0042000000007b1d */ /* 0x004fec0000010000 */
[----:B------:R-:W-:Y:S05]  /*8180*/  @P0 BRA `(.L_x_106) ;  /* 0x0000000000240947 */ /* 0x000fea0003800000 */
[----:B------:R-:W-:Y:S02]  /*8190*/  UIADD3 UR8, UP0, UPT, UR52, 0x680, URZ ;  /* 0x0000068034087890 */ /* 0x000fe4000ff1e0ff */
[----:B------:R-:W-:Y:S02]  /*81a0*/  UIADD3 UR5, UPT, UPT, UR37, 0x40, URZ ;  /* 0x0000004025057890 */ /* 0x000fe4000fffe0ff */
[----:B------:R-:W-:Y:S02]  /*81b0*/  UIADD3 UR4, UPT, UPT, UR48, 0x4400, URZ ;  /* 0x0000440030047890 */ /* 0x000fe4000fffe0ff */
[----:B------:R-:W-:Y:S01]  /*81c0*/  UIADD3.X UR9, UPT, UPT, URZ, UR53, URZ, UP0, !UPT ;  /* 0x00000035ff097290 */ /* 0x000fe200087fe4ff */
[----:B------:R-:W-:Y:S01]  /*81d0*/  UMOV UR6, UR38 ;  /* 0x0000002600067c82 */ /* 0x000fe20008000000 */
[----:B------:R-:W-:Y:S07]  /*81e0*/  UMOV UR7, UR44 ;  /* 0x0000002c00077c82 */ /* 0x000fee0008000000 */
[----:B------:R2:W-:Y:S01]  /*81f0*/  UTMASTG.3D [UR4], [UR8] ;  /* 0x00000004080073b5 */ /* 0x0005e20008010000 */
[----:B------:R0:W-:Y:S01]  /*8200*/  UTMACMDFLUSH ;  /* 0x00000000000079b7 */ /* 0x0001e20000000000 */
[----:B--2---:R-:W-:Y:S04]  /*8210*/  DEPBAR.LE SB0, 0x1 ;  /* 0x000080400000791a */ /* 0x004fe80000000000 */
.L_x_106:
[----:B------:R-:W-:Y:S05]  /*8220*/  BSYNC.RECONVERGENT B0 ;  /* 0x0000000000007941 */ /* 0x000fea0003800200 */
.L_x_105:
[----:B------:R-:W-:Y:S01]  /*8230*/  BAR.SYNC.DEFER_BLOCKING 0x1, 0x80 ;  /* 0x0042000000007b1d */ /* 0x000fe20000010000 */
[----:B------:R-:W-:Y:S04]  /*8240*/  UIADD3 UR36, UPT, UPT, UR51, 0x1, URZ ;  /* 0x0000000133247890 */ /* 0x000fe8000fffe0ff */
[----:B------:R-:W-:Y:S04]  /*8250*/  UISETP.NE.AND UP0, UPT, UR36, 0x4, UPT ;  /* 0x000000042400788c */ /* 0x000fe8000bf05270 */
[----:B------:R-:W-:Y:S01]  /*8260*/  USEL UR36, UR36, URZ, UP0 ;  /* 0x000000ff24247287 */ /* 0x000fe20008000000 */
[----:B------:R2:W-:Y:S01]  /*8270*/  @P6 SYNCS.ARRIVE.TRANS64.RED.A1T0 RZ, [R232+URZ], RZ ;  /* 0x000000ffe8ff69a7 */ /* 0x0005e200081004ff */
[----:B------:R-:W-:Y:S01]  /*8280*/  BSSY B1, `(.L_x_107) ;  /* 0x0000020000017945 */ /* 0x000fe20003800000 */
[----:B------:R-:W3:Y:S02]  /*8290*/  @P6 SYNCS.PHASECHK.TRANS64.TRYWAIT P0, [R0+URZ+0x30], R3 ;  /* 0x00003003000065a7 */ /* 0x000ee400080011ff */
[----:B---3--:R-:W-:Y:S01]  /*82a0*/  @P6 SEL R225, RZ, 0x1, !P0 ;  /* 0x00000001ffe16807 */ /* 0x008fe20004000000 */
[----:B--2---:R-:W-:Y:S06]  /*82b0*/  @!P6 BRA `(.L_x_108) ;  /* 0x000000000070e947 */ /* 0x004fec0003800000 */
[----:B------:R-:W-:Y:S01]  /*82c0*/  ISETP.NE.AND P1, PT, R226, RZ, PT ;  /* 0x000000ffe200720c */ /* 0x000fe20003f25270 */
[----:B------:R-:W-:Y:S01]  /*82d0*/  BSSY B0, `(.L_x_109) ;  /* 0x000000b000007945 */ /* 0x000fe20003800000 */
[----:B------:R-:W-:Y:S11]  /*82e0*/  ISETP.NE.AND P0, PT, R225, RZ, PT ;  /* 0x000000ffe100720c */ /* 0x000ff60003f05270 */
[----:B------:R-:W-:Y:S05]  /*82f0*/  @P1 IMAD R6, R222, 0x4000, R217 ;  /* 0x00004000de061824 */ /* 0x000fea00078e02d9 */
[----:B------:R-:W-:Y:S04]  /*8300*/  @P1 IADD3 R8, PT, PT, R6, UR48, RZ ;  /* 0x0000003006081c10 */ /* 0x000fe8000fffe0ff */
[----:B------:R-:W-:Y:S01]  /*8310*/  @P1 IADD3 R4, PT, PT, R224, R8, RZ ;  /* 0x00000008e0041210 */ /* 0x000fe20007ffe0ff */
[--C-:B------:R-:W-:Y:S02]  /*8320*/  @P1 IMAD.IADD R3, R223, 0x1, R8.reuse ;  /* 0x00000001df031824 */ /* 0x100fe400078e0208 */
[----:B------:R-:W-:Y:S01]  /*8330*/  @P1 IMAD.IADD R5, R227, 0x1, R8 ;  /* 0x00000001e3051824 */ /* 0x000fe200078e0208 */
[----:B------:R-:W-:Y:S06]  /*8340*/  @P0 BRA `(.L_x_110) ;  /* 0x00000000000c0947 */ /* 0x000fec0003800000 */
[----:B------:R-:W-:Y:S04]  /*8350*/  SHF.L.U32 R7, R205, 0x1f, RZ ;  /* 0x0000001fcd077819 */ /* 0x000fe800000006ff */
[----:B------:R-:W2:Y:S02]  /*8360*/  SYNCS.PHASECHK.TRANS64.TRYWAIT P0, [R0+URZ+0x30], R7 ;  /* 0x00003007000075a7 */ /* 0x000ea400080011ff */
[----:B--2---:R-:W-:Y:S05]  /*8370*/  @!P0 BRA `(.L_x_111) ;  /* 0x0000003400088947 */ /* 0x004fea0003800000 */
.L_x_110:
[----:B------:R-:W-:Y:S05]  /*8380*/  BSYNC B0 ;  /* 0x0000000000007941 */ /* 0x000fea0003800000 */
.L_x_109:
[----:B------:R-:W-:Y:S01]  /*8390*/  ISETP.NE.AND P0, PT, R226, RZ, PT ;  /* 0x000000ffe200720c */ /* 0x000fe20003f05270 */
[----:B------:R-:W-:Y:S11]  /*83a0*/  VIADD R222, R222, 0x1 ;  /* 0x00000001dede7836 */ /* 0x000ff60000000000 */
[----:B------:R-:W-:Y:S01]  /*83b0*/  @!UPT UIADD3 URZ, UPT, UPT, URZ, URZ, URZ ;  /* 0x000000fffffff290 */ /* 0x000fe2000fffe0ff */
[----:B------:R3:W4:Y:S01]  /*83c0*/  @P0 LDS.128 R176, [R6+UR48+0x400] ;  /* 0x0004003006b00984 */ /* 0x0007220008000c00 */
[--C-:B--2---:R-:W-:Y:S01]  /*83d0*/  @P0 IMAD.IADD R0, R224, 0x1, R3.reuse ;  /* 0x00000001e0000824 */ /* 0x104fe200078e0203 */
[C---:B------:R-:W-:Y:S01]  /*83e0*/  @P0 IADD3 R7, PT, PT, R227.reuse, R4, RZ ;  /* 0x00000004e3070210 */ /* 0x040fe20007ffe0ff */
[C---:B------:R-:W-:Y:S01]  /*83f0*/  @P0 IMAD.IADD R8, R227.reuse, 0x1, R3 ;  /* 0x00000001e3080824 */ /* 0x040fe200078e0203 */
[----:B------:R3:W2:Y:S02]  /*8400*/  @P0 LDS.128 R172, [R5+0x400] ;  /* 0x0004000005ac0984 */ /* 0x0006a40000000c00 */
[----:B------:R-:W-:Y:S02]  /*8410*/  @P0 IADD3 R9, PT, PT, R227, R0, RZ ;  /* 0x00000000e3090210 */ /* 0x000fe40007ffe0ff */
[----:B------:R3:W1:Y:S04]  /*8420*/  @P0 LDS.128 R168, [R4+0x400] ;  /* 0x0004000004a80984 */ /* 0x0006680000000c00 */
[----:B------:R3:W1:Y:S04]  /*8430*/  @P0 LDS.128 R164, [R7+0x400] ;  /* 0x0004000007a40984 */ /* 0x0006680000000c00 */
[----:B------:R3:W1:Y:S04]  /*8440*/  @P0 LDS.128 R160, [R3+0x400] ;  /* 0x0004000003a00984 */ /* 0x0006680000000c00 */
[----:B------:R3:W1:Y:S04]  /*8450*/  @P0 LDS.128 R156, [R8+0x400] ;  /* 0x00040000089c0984 */ /* 0x0006680000000c00 */
[----:B------:R3:W1:Y:S04]  /*8460*/  @P0 LDS.128 R152, [R0+0x400] ;  /* 0x0004000000980984 */ /* 0x0006680000000c00 */
[----:B------:R3:W1:Y:S02]  /*8470*/  @P0 LDS.128 R148, [R9+0x400] ;  /* 0x0004000009940984 */ /* 0x0006640000000c00 */
.L_x_108:
[----:B------:R-:W-:Y:S05]  /*8480*/  BSYNC B1 ;  /* 0x0000000000017941 */ /* 0x000fea0003800000 */
.L_x_107:
[----:B---3--:R-:W-:Y:S05]  /*8490*/  VIADD R3, R146, 0x80 ;  /* 0x0000008092037836 */ /* 0x008fea0000000000 */
[----:B------:R-:W-:Y:S04]  /*84a0*/  SHF.R.U32.HI R3, RZ, 0x15, R3 ;  /* 0x00000015ff037819 */ /* 0x000fe80000011603 */
[----:B------:R-:W-:Y:S11]  /*84b0*/  LOP3.LUT P0, RZ, R3, 0x3, R200, 0x48, !PT ;  /* 0x0000000303ff7812 */ /* 0x000ff600078048c8 */
[----:B------:R-:W-:Y:S02]  /*84c0*/  @!UPT UIADD3 URZ, UPT, UPT, URZ, URZ, URZ ;  /* 0x000000fffffff290 */ /* 0x000fe4000fffe0ff */
[----:B------:R-:W-:Y:S05]  /*84d0*/  @!P0 BRA `(.L_x_112) ;  /* 0x0000000000408947 */ /* 0x000fea0003800000 */
[----:B------:R-:W3:Y:S01]  /*84e0*/  LDCU.64 UR8, c[0x4][0x70] ;  /* 0x01000e00ff0877ac */ /* 0x000ee20008000a00 */
[----:B------:R-:W-:Y:S01]  /*84f0*/  MOV R15, 0x0 ;  /* 0x00000000000f7802 */ /* 0x000fe20000000f00 */
[----:B------:R-:W-:Y:S02]  /*8500*/  HFMA2 R12, -RZ, RZ, 0, 5.9604644775390625e-08 ;  /* 0x00000001ff0c7431 */ /* 0x000fe400000001ff */
[----:B------:R-:W-:Y:S02]  /*8510*/  IMAD.MOV.U32 R8, RZ, RZ, 0x192 ;  /* 0x00000192ff087424 */ /* 0x000fe400078e00ff */
[----:B------:R-:W-:Y:S01]  /*8520*/  IMAD.MOV.U32 R13, RZ, RZ, RZ ;  /* 0x000000ffff0d7224 */ /* 0x000fe200078e00ff */
[----:B------:R-:W5:Y:S01]  /*8530*/  LDCU.64 UR6, c[0x4][0x78] ;  /* 0x01000f00ff0677ac */ /* 0x000f620008000a00 */
[----:B------:R-:W1:Y:S01]  /*8540*/  LDC.64 R14, c[0x4][R15] ;  /* 0x010000000f0e7b82 */ /* 0x000e620000000a00 */
[----:B------:R-:W2:Y:S01]  /*8550*/  LDCU.64 UR4, c[0x4][0x10] ;  /* 0x01000200ff0477ac */ /* 0x000ea20008000a00 */
[----:B---3--:R-:W-:Y:S01]  /*8560*/  MOV R5, UR9 ;  /* 0x0000000900057c02 */ /* 0x008fe20008000f00 */
[----:B------:R-:W-:Y:S01]  /*8570*/  IMAD.U32 R4, RZ, RZ, UR8 ;  /* 0x00000008ff047e24 */ /* 0x000fe2000f8e00ff */
[----:B-----5:R-:W-:Y:S01]  /*8580*/  MOV R7, UR7 ;  /* 0x0000000700077c02 */ /* 0x020fe20008000f00 */
[----:B------:R-:W-:Y:S01]  /*8590*/  IMAD.U32 R6, RZ, RZ, UR6 ;  /* 0x00000006ff067e24 */ /* 0x000fe2000f8e00ff */
[----:B--2---:R-:W-:Y:S01]  /*85a0*/  MOV R11, UR5 ;  /* 0x00000005000b7c02 */ /* 0x004fe20008000f00 */
[----:B------:R-:W-:Y:S02]  /*85b0*/  IMAD.U32 R10, RZ, RZ, UR4 ;  /* 0x00000004ff0a7e24 */ /* 0x000fe4000f8e00ff */
[----:B------:R-:W-:Y:S07]  /*85c0*/  LEPC R20, `(.L_x_112) ;  /* 0x000000001014794e */ /* 0x000fee0000000000 */
[----:B-1--4-:R-:W-:Y:S05]  /*85d0*/  CALL.ABS.NOINC R14 ;  /* 0x000000000e007343 */ /* 0x012fea0003c00000 */
.L_x_112:
[----:B------:R-:W-:Y:S05]  /*85e0*/  WARPSYNC.ALL ;  /* 0x0000000000007948 */ /* 0x000fea0003800000 */
[----:B------:R-:W-:Y:S01]  /*85f0*/  R2UR UR4, R146 ;  /* 0x00000000920472ca */ /* 0x000fe200000e0000 */
[--C-:B-1--4-:R-:W-:Y:S01]  /*8600*/  HADD2.F32 R68, -RZ, R176.reuse.H0_H0 ;  /* 0x200000b0ff447230 */ /* 0x112fe20000004100 */
[----:B------:R-:W-:Y:S01]  /*8610*/  ISETP.NE.AND P6, PT, R212, RZ, PT ;  /* 0x000000ffd400720c */ /* 0x000fe20003fc5270 */
[----:B------:R-:W-:Y:S01]  /*8620*/  HADD2.F32 R70, -RZ, R176.H1_H1 ;  /* 0x300000b0ff467230 */ /* 0x000fe20000004100 */
[----:B------:R-:W-:Y:S01]  /*8630*/  MOV R3, UR36 ;  /* 0x0000002400037c02 */ /* 0x000fe20008000f00 */
[--C-:B------:R-:W-:Y:S01]  /*8640*/  HADD2.F32 R69, -RZ, R178.reuse.H0_H0 ;  /* 0x200000b2ff457230 */ /* 0x100fe20000004100 */
[----:B------:R-:W-:Y:S01]  /*8650*/  MOV R72, UR45 ;  /* 0x0000002d00487c02 */ /* 0x000fe20008000f00 */
[----:B------:R-:W-:Y:S01]  /*8660*/  BSSY.RECONVERGENT B0, `(.L_x_113) ;  /* 0x00000fe000007945 */ /* 0x000fe20003800200 */
        /* <DEDUP_REMOVED lines=66> */
[--C-:B------:R-:W-:Y:S02]  /*8a90*/  HADD2.F32 R64, -RZ, R177.reuse.H1_H1 ;  /* 0x300000b1ff407230 */ /* 0x100fe40000004100 */
[C-C-:B------:R-:W-:Y:S01]  /*8aa0*/  FFMA R61, R143.reuse, R65, R2.reuse ;  /* 0x000000418f3d7223 */ /* 0x140fe20000000002 */
[----:B------:R-:W-:Y:S02]  /*8ab0*/  HADD2.F32 R65, -RZ, R177.H0_H0 ;  /* 0x200000b1ff417230 */ /* 0x000fe40000004100 */
[C-C-:B------:R-:W-:Y:S01]  /*8ac0*/  FFMA R66, R143.reuse, R66, R2.reuse ;  /* 0x000000428f427223 */ /* 0x140fe20000000002 */
[----:B------:R-:W-:Y:S01]  /*8ad0*/  FFMA R67, R143, R67, R2 ;  /* 0x000000438f437223 */ /* 0x000fe20000000002 */
[C---:B------:R-:W-:Y:S01]  /*8ae0*/  FFMA R0, R145.reuse, R68, R0 ;  /* 0x0000004491007223 */ /* 0x040fe20000000000 */
[C---:B------:R-:W-:Y:S01]  /*8af0*/  FFMA R3, R145.reuse, R70, R3 ;  /* 0x0000004691037223 */ /* 0x040fe20000000003 */
[C---:B------:R-:W-:Y:S01]  /*8b00*/  FFMA R6, R145.reuse, R65, R6 ;  /* 0x0000004191067223 */ /* 0x040fe20000000006 */
[C---:B------:R-:W-:Y:S01]  /*8b10*/  FFMA R7, R145.reuse, R64, R7 ;  /* 0x0000004091077223 */ /* 0x040fe20000000007 */
[----:B------:R-:W-:Y:S02]  /*8b20*/  HADD2.F32 R64, -RZ, R178.H1_H1 ;  /* 0x300000b2ff407230 */ /* 0x000fe40000004100 */
[----:B------:R-:W-:Y:S01]  /*8b30*/  FFMA R4, R145, R69, R4 ;  /* 0x0000004591047223 */ /* 0x000fe20000000004 */
[----:B------:R-:W-:Y:S01]  /*8b40*/  F2FP.F16.F32.PACK_AB R68, R3, R0 ;  /* 0x000000000344723e */ /* 0x000fe200000000ff */
[--C-:B------:R-:W-:Y:S01]  /*8b50*/  HADD2.F32 R3, -RZ, R179.reuse.H0_H0 ;  /* 0x200000b3ff037230 */ /* 0x100fe20000004100 */
[----:B------:R-:W-:Y:S01]  /*8b60*/  F2FP.F16.F32.PACK_AB R69, R7, R6 ;  /* 0x000000060745723e */ /* 0x000fe200000000ff */
[----:B------:R-:W-:Y:S02]  /*8b70*/  HADD2.F32 R0, -RZ, R179.H1_H1 ;  /* 0x300000b3ff007230 */ /* 0x000fe40000004100 */
[C---:B------:R-:W-:Y:S01]  /*8b80*/  FFMA R5, R145.reuse, R64, R5 ;  /* 0x0000004091057223 */ /* 0x040fe20000000005 */
[--C-:B--2---:R-:W-:Y:S02]  /*8b90*/  HADD2.F32 R7, -RZ, R172.reuse.H0_H0 ;  /* 0x200000acff077230 */ /* 0x104fe40000004100 */
[C---:B------:R-:W-:Y:S01]  /*8ba0*/  FFMA R10, R145.reuse, R3, R10 ;  /* 0x00000003910a7223 */ /* 0x040fe2000000000a */
[----:B------:R-:W-:Y:S02]  /*8bb0*/  HADD2.F32 R6, -RZ, R172.H1_H1 ;  /* 0x300000acff067230 */ /* 0x000fe40000004100 */
[----:B------:R-:W-:Y:S01]  /*8bc0*/  FFMA R11, R145, R0, R11 ;  /* 0x00000000910b7223 */ /* 0x000fe2000000000b */
[--C-:B------:R-:W-:Y:S01]  /*8bd0*/  HADD2.F32 R0, -RZ, R173.reuse.H0_H0 ;  /* 0x200000adff007230 */ /* 0x100fe20000004100 */
[----:B------:R-:W-:Y:S01]  /*8be0*/  F2FP.F16.F32.PACK_AB R70, R5, R4 ;  /* 0x000000040546723e */ /* 0x000fe200000000ff */
[----:B------:R-:W-:Y:S02]  /*8bf0*/  HADD2.F32 R4, -RZ, R173.H1_H1 ;  /* 0x300000adff047230 */ /* 0x000fe40000004100 */
[C---:B------:R-:W-:Y:S01]  /*8c00*/  FFMA R8, R145.reuse, R7, R8 ;  /* 0x0000000791087223 */ /* 0x040fe20000000008 */
[----:B------:R-:W-:Y:S02]  /*8c10*/  HADD2.F32 R3, -RZ, R174.H0_H0 ;  /* 0x200000aeff037230 */ /* 0x000fe40000004100 */
[C---:B------:R-:W-:Y:S01]  /*8c20*/  FFMA R9, R145.reuse, R6, R9 ;  /* 0x0000000691097223 */ /* 0x040fe20000000009 */
[----:B------:R-:W-:Y:S02]  /*8c30*/  HADD2.F32 R5, -RZ, R168.H0_H0 ;  /* 0x200000a8ff057230 */ /* 0x000fe40000004100 */
[C---:B------:R-:W-:Y:S01]  /*8c40*/  FFMA R14, R145.reuse, R0, R14 ;  /* 0x00000000910e7223 */ /* 0x040fe2000000000e */
[----:B------:R-:W-:Y:S02]  /*8c50*/  HADD2.F32 R0, -RZ, R174.H1_H1 ;  /* 0x300000aeff007230 */ /* 0x000fe40000004100 */
[C---:B------:R-:W-:Y:S01]  /*8c60*/  FFMA R15, R145.reuse, R4, R15 ;  /* 0x00000004910f7223 */ /* 0x040fe2000000000f */
[--C-:B------:R-:W-:Y:S02]  /*8c70*/  HADD2.F32 R4, -RZ, R175.reuse.H1_H1 ;  /* 0x300000afff047230 */ /* 0x100fe40000004100 */
[C---:B------:R-:W-:Y:S01]  /*8c80*/  FFMA R12, R145.reuse, R3, R12 ;  /* 0x00000003910c7223 */ /* 0x040fe2000000000c */
[----:B------:R-:W-:Y:S02]  /*8c90*/  HADD2.F32 R3, -RZ, R175.H0_H0 ;  /* 0x200000afff037230 */ /* 0x000fe40000004100 */
[----:B------:R-:W-:Y:S01]  /*8ca0*/  FFMA R13, R145, R0, R13 ;  /* 0x00000000910d7223 */ /* 0x000fe2000000000d */
[----:B------:R-:W-:Y:S01]  /*8cb0*/  HADD2.F32 R0, -RZ, R168.H1_H1 ;  /* 0x300000a8ff007230 */ /* 0x000fe20000004100 */
[----:B------:R-:W-:Y:S01]  /*8cc0*/  F2FP.F16.F32.PACK_AB R71, R11, R10 ;  /* 0x0000000a0b47723e */ /* 0x000fe200000000ff */
[----:B------:R-:W-:Y:S02]  /*8cd0*/  HADD2.F32 R6, -RZ, R171.H1_H1 ;  /* 0x300000abff067230 */ /* 0x000fe40000004100 */
        /* <DEDUP_REMOVED lines=10> */
[----:B------:R1:W-:Y:S01]  /*8d80*/  STS.128 [R217+UR48+0x8400], R68 ;  /* 0x00840044d9007988 */ /* 0x0003e20008000c30 */
[----:B------:R-:W-:Y:S01]  /*8d90*/  F2FP.F16.F32.PACK_AB R8, R9, R8 ;  /* 0x000000080908723e */ /* 0x000fe200000000ff */
[C---:B------:R-:W-:Y:S01]  /*8da0*/  FFMA R23, R145.reuse, R0, R23 ;  /* 0x0000000091177223 */ /* 0x040fe20000000017 */
[----:B------:R-:W-:Y:S02]  /*8db0*/  HADD2.F32 R0, -RZ, R164.H0_H0 ;  /* 0x200000a4ff007230 */ /* 0x000fe40000004100 */
[C---:B------:R-:W-:Y:S01]  /*8dc0*/  FFMA R20, R145.reuse, R3, R20 ;  /* 0x0000000391147223 */ /* 0x040fe20000000014 */
[----:B------:R-:W-:Y:S02]  /*8dd0*/  HADD2.F32 R3, -RZ, R166.H0_H0 ;  /* 0x200000a6ff037230 */ /* 0x000fe40000004100 */
        /* <DEDUP_REMOVED lines=18> */
[----:B------:R1:W-:Y:S01]  /*8f00*/  STS.128 [R218+0x8400], R8 ;  /* 0x00840008da007388 */ /* 0x0003e20000000c00 */
[--C-:B------:R-:W-:Y:S02]  /*8f10*/  HADD2.F32 R3, -RZ, R161.reuse.H0_H0 ;  /* 0x200000a1ff037230 */ /* 0x100fe40000004100 */
[C---:B------:R-:W-:Y:S01]  /*8f20*/  FFMA R29, R145.reuse, R4, R29 ;  /* 0x00000004911d7223 */ /* 0x040fe2000000001d */
[C---:B------:R-:W-:Y:S01]  /*8f30*/  FFMA R34, R145.reuse, R5, R34 ;  /* 0x0000000591227223 */ /* 0x040fe20000000022 */
[C---:B------:R-:W-:Y:S01]  /*8f40*/  FFMA R35, R145.reuse, R6, R35 ;  /* 0x0000000691237223 */ /* 0x040fe20000000023 */
[----:B------:R-:W-:Y:S02]  /*8f50*/  HADD2.F32 R4, -RZ, R160.H1_H1 ;  /* 0x300000a0ff047230 */ /* 0x000fe40000004100 */
[----:B------:R-:W-:Y:S01]  /*8f60*/  FFMA R32, R145, R0, R32 ;  /* 0x0000000091207223 */ /* 0x000fe20000000020 */
[----:B------:R-:W-:Y:S01]  /*8f70*/  HADD2.F32 R0, -RZ, R161.H1_H1 ;  /* 0x300000a1ff007230 */ /* 0x000fe20000004100 */
[----:B------:R-:W-:Y:S01]  /*8f80*/  F2FP.F16.F32.PACK_AB R16, R17, R16 ;  /* 0x000000101110723e */ /* 0x000fe200000000ff */
[--C-:B------:R-:W-:Y:S02]  /*8f90*/  HADD2.F32 R5, -RZ, R163.reuse.H0_H0 ;  /* 0x200000a3ff057230 */ /* 0x100fe40000004100 */
[C---:B------:R-:W-:Y:S01]  /*8fa0*/  FFMA R33, R145.reuse, R4, R33 ;  /* 0x0000000491217223 */ /* 0x040fe20000000021 */
[C---:B------:R-:W-:Y:S01]  /*8fb0*/  FFMA R38, R145.reuse, R3, R38 ;  /* 0x0000000391267223 */ /* 0x040fe20000000026 */
[----:B------:R-:W-:Y:S01]  /*8fc0*/  FFMA R39, R145, R0, R39 ;  /* 0x0000000091277223 */ /* 0x000fe20000000027 */
[--C-:B------:R-:W-:Y:S01]  /*8fd0*/  HADD2.F32 R3, -RZ, R162.reuse.H0_H0 ;  /* 0x200000a2ff037230 */ /* 0x100fe20000004100 */
[----:B------:R-:W-:Y:S01]  /*8fe0*/  F2FP.F16.F32.PACK_AB R17, R23, R22 ;  /* 0x000000161711723e */ /* 0x000fe200000000ff */
        /* <DEDUP_REMOVED lines=35> */
[----:B------:R-:W-:Y:S01]  /*9220*/  FFMA R54, R145, R5, R54 ;  /* 0x0000000591367223 */ /* 0x000fe20000000036 */
[----:B------:R-:W-:Y:S01]  /*9230*/  F2FP.F16.F32.PACK_AB R32, R33, R32 ;  /* 0x000000202120723e */ /* 0x000fe200000000ff */
[----:B------:R1:W-:Y:S01]  /*9240*/  STS.128 [R219+0x8400], R24 ;  /* 0x00840018db007388 */ /* 0x0003e20000000c00 */
[----:B------:R-:W-:Y:S01]  /*9250*/  FFMA R55, R145, R4, R55 ;  /* 0x0000000491377223 */ /* 0x000fe20000000037 */
[--C-:B------:R-:W-:Y:S01]  /*9260*/  HADD2.F32 R0, -RZ, R154.reuse.H0_H0 ;  /* 0x2000009aff007230 */ /* 0x100fe20000004100 */
[----:B------:R-:W-:Y:S01]  /*9270*/  F2FP.F16.F32.PACK_AB R33, R39, R38 ;  /* 0x000000262721723e */ /* 0x000fe200000000ff */
[----:B------:R-:W-:Y:S01]  /*9280*/  HADD2.F32 R4, -RZ, R154.H1_H1 ;  /* 0x3000009aff047230 */ /* 0x000fe20000004100 */
[----:B------:R-:W-:Y:S01]  /*9290*/  F2FP.F16.F32.PACK_AB R34, R37, R36 ;  /* 0x000000242522723e */ /* 0x000fe200000000ff */
[--C-:B------:R-:W-:Y:S01]  /*92a0*/  HADD2.F32 R3, -RZ, R155.reuse.H0_H0 ;  /* 0x2000009bff037230 */ /* 0x100fe20000004100 */
[----:B------:R-:W-:Y:S01]  /*92b0*/  F2FP.F16.F32.PACK_AB R35, R43, R42 ;  /* 0x0000002a2b23723e */ /* 0x000fe200000000ff */
[C---:B------:R-:W-:Y:S01]  /*92c0*/  FFMA R52, R145.reuse, R0, R52 ;  /* 0x0000000091347223 */ /* 0x040fe20000000034 */
[C---:B------:R-:W-:Y:S01]  /*92d0*/  FFMA R53, R145.reuse, R4, R53 ;  /* 0x0000000491357223 */ /* 0x040fe20000000035 */
[----:B------:R-:W-:Y:S02]  /*92e0*/  HADD2.F32 R0, -RZ, R155.H1_H1 ;  /* 0x3000009bff007230 */ /* 0x000fe40000004100 */
        /* <DEDUP_REMOVED lines=8> */
[----:B------:R-:W-:Y:S01]  /*9370*/  FFMA R59, R145, R0, R59 ;  /* 0x00000000913b7223 */ /* 0x000fe2000000003b */
[----:B------:R-:W-:Y:S01]  /*9380*/  F2FP.F16.F32.PACK_AB R43, R51, R50 ;  /* 0x00000032332b723e */ /* 0x000fe200000000ff */
[C---:B------:R-:W-:Y:S01]  /*9390*/  FFMA R56, R145.reuse, R3, R56 ;  /* 0x0000000391387223 */ /* 0x040fe20000000038 */
[----:B------:R-:W-:Y:S02]  /*93a0*/  HADD2.F32 R0, -RZ, R149.H1_H1 ;  /* 0x30000095ff007230 */ /* 0x000fe40000004100 */
[C---:B------:R-:W-:Y:S01]  /*93b0*/  FFMA R57, R145.reuse, R4, R57 ;  /* 0x0000000491397223 */ /* 0x040fe20000000039 */
[--C-:B------:R-:W-:Y:S01]  /*93c0*/  HADD2.F32 R3, -RZ, R150.reuse.H0_H0 ;  /* 0x20000096ff037230 */ /* 0x100fe20000004100 */
[----:B------:R1:W-:Y:S01]  /*93d0*/  STS.128 [R221+0x8400], R40 ;  /* 0x00840028dd007388 */ /* 0x0003e20000000c00 */
[----:B------:R-:W-:Y:S01]  /*93e0*/  FFMA R62, R145, R5, R62 ;  /* 0x00000005913e7223 */ /* 0x000fe2000000003e */
[----:B------:R-:W-:Y:S01]  /*93f0*/  HADD2.F32 R4, -RZ, R150.H1_H1 ;  /* 0x30000096ff047230 */ /* 0x000fe20000004100 */
[----:B------:R-:W-:Y:S01]  /*9400*/  F2FP.F16.F32.PACK_AB R48, R49, R48 ;  /* 0x000000303130723e */ /* 0x000fe200000000ff */
[--C-:B------:R-:W-:Y:S02]  /*9410*/  HADD2.F32 R5, -RZ, R151.reuse.H0_H0 ;  /* 0x20000097ff057230 */ /* 0x100fe40000004100 */
[----:B------:R-:W-:Y:S01]  /*9420*/  FFMA R63, R145, R0, R63 ;  /* 0x00000000913f7223 */ /* 0x000fe2000000003f */
        /* <DEDUP_REMOVED lines=33> */
.L_x_114:
[----:B------:R-:W-:Y:S05]  /*9640*/  BSYNC.RECONVERGENT B0 ;  /* 0x0000000000007941 */ /* 0x000fea0003800200 */
.L_x_113:
        /* <DEDUP_REMOVED lines=21> */
.L_x_118:
[----:B------:R-:W-:Y:S05]  /*97a0*/  BSYNC B0 ;  /* 0x0000000000007941 */ /* 0x000fea0003800000 */
.L_x_117:
[----:B------:R-:W-:Y:S11]  /*97b0*/  ISETP.NE.AND P0, PT, R226, RZ, PT ;  /* 0x000000ffe200720c */ /* 0x000ff60003f05270 */
[----:B------:R-:W-:Y:S02]  /*97c0*/  @!UPT UIADD3 URZ, UPT, UPT, URZ, URZ, URZ ;  /* 0x000000fffffff290 */ /* 0x000fe4000fffe0ff */
[----:B------:R3:W4:Y:S01]  /*97d0*/  @P0 LDS.128 R176, [R222+UR48+0x400] ;  /* 0x00040030deb00984 */ /* 0x0007220008000c00 */
[----:B------:R-:W-:Y:S01]  /*97e0*/  @P0 IMAD.IADD R224, R224, 0x1, R223 ;  /* 0x00000001e0e00824 */ /* 0x000fe200078e02df */
[C---:B--2---:R-:W-:Y:S01]  /*97f0*/  @P0 IADD3 R3, PT, PT, R227.reuse, R223, RZ ;  /* 0x000000dfe3030210 */ /* 0x044fe20007ffe0ff */
        /* <DEDUP_REMOVED lines=9> */
.L_x_116:
[----:B------:R-:W-:Y:S05]  /*9890*/  BSYNC B1 ;  /* 0x0000000000017941 */ /* 0x000fea0003800000 */
.L_x_115:
        /* <DEDUP_REMOVED lines=8> */
[----:B-1----:R-:W-:Y:S02]  /*9920*/  IMAD.MOV.U32 R8, RZ, RZ, 0x192 ;  /* 0x00000192ff087424 */ /* 0x002fe400078e00ff */
[----:B------:R-:W-:Y:S01]  /*9930*/  IMAD.MOV.U32 R13, RZ, RZ, RZ ;  /* 0x000000ffff0d7224 */ /* 0x000fe200078e00ff */
[----:B------:R-:W1:Y:S01]  /*9940*/  LDCU.64 UR6, c[0x4][0x78] ;  /* 0x01000f00ff0677ac */ /* 0x000e620008000a00 */
[----:B------:R-:W2:Y:S01]  /*9950*/  LDC.64 R14, c[0x4][R15] ;  /* 0x010000000f0e7b82 */ /* 0x000ea20000000a00 */
[----:B------:R-:W5:Y:S01]  /*9960*/  LDCU.64 UR4, c[0x4][0x10] ;  /* 0x01000200ff0477ac */ /* 0x000f620008000a00 */
[----:B---3--:R-:W-:Y:S01]  /*9970*/  MOV R5, UR9 ;  /* 0x0000000900057c02 */ /* 0x008fe20008000f00 */
[----:B------:R-:W-:Y:S01]  /*9980*/  IMAD.U32 R4, RZ, RZ, UR8 ;  /* 0x00000008ff047e24 */ /* 0x000fe2000f8e00ff */
[----:B-1----:R-:W-:Y:S01]  /*9990*/  MOV R7, UR7 ;  /* 0x0000000700077c02 */ /* 0x002fe20008000f00 */
[----:B------:R-:W-:Y:S01]  /*99a0*/  IMAD.U32 R6, RZ, RZ, UR6 ;  /* 0x00000006ff067e24 */ /* 0x000fe2000f8e00ff */
[----:B-----5:R-:W-:Y:S01]  /*99b0*/  MOV R11, UR5 ;  /* 0x00000005000b7c02 */ /* 0x020fe20008000f00 */
[----:B------:R-:W-:Y:S02]  /*99c0*/  IMAD.U32 R10, RZ, RZ, UR4 ;  /* 0x00000004ff0a7e24 */ /* 0x000fe4000f8e00ff */
[----:B------:R-:W-:Y:S07]  /*99d0*/  LEPC R20, `(.L_x_120) ;  /* 0x000000001014794e */ /* 0x000fee0000000000 */
[----:B--2-4-:R-:W-:Y:S05]  /*99e0*/  CALL.ABS.NOINC R14 ;  /* 0x000000000e007343 */ /* 0x014fea0003c00000 */
.L_x_120:
[----:B------:R-:W-:Y:S01]  /*99f0*/  ISETP.NE.AND P0, PT, R209, RZ, PT ;  /* 0x000000ffd100720c */ /* 0x000fe20003f05270 */
[----:B------:R-:W-:Y:S05]  /*9a00*/  WARPSYNC.ALL ;  /* 0x0000000000007948 */ /* 0x000fea0003800000 */
[----:B------:R-:W-:Y:S01]  /*9a10*/  R2UR UR4, R146 ;  /* 0x00000000920472ca */ /* 0x000fe200000e0000 */
[--C-:B-1--4-:R-:W-:Y:S01]  /*9a20*/  HADD2.F32 R68, -RZ, R176.reuse.H0_H0 ;  /* 0x200000b0ff447230 */ /* 0x112fe20000004100 */
[----:B------:R-:W-:Y:S01]  /*9a30*/  R2UR UR5, R147 ;  /* 0x00000000930572ca */ /* 0x000fe200000e0000 */
[----:B------:R-:W-:Y:S01]  /*9a40*/  HADD2.F32 R70, -RZ, R176.H1_H1 ;  /* 0x300000b0ff467230 */ /* 0x000fe20000004100 */
[----:B------:R-:W-:Y:S01]  /*9a50*/  BSSY.RECONVERGENT B0, `(.L_x_121) ;  /* 0x00000fd000007945 */ /* 0x000fe20003800200 */
[--C-:B------:R-:W-:Y:S02]  /*9a60*/  HADD2.F32 R69, -RZ, R177.reuse.H0_H0 ;  /* 0x200000b1ff457230 */ /* 0x100fe40000004100 */
[----:B------:R-:W-:Y:S02]  /*9a70*/  HADD2.F32 R72, -RZ, R177.H1_H1 ;  /* 0x300000b1ff487230 */ /* 0x000fe40000004100 */
[--C-:B------:R-:W-:Y:S02]  /*9a80*/  HADD2.F32 R71, -RZ, R178.reuse.H0_H0 ;  /* 0x200000b2ff477230 */ /* 0x100fe40000004100 */
[----:B------:R-:W-:Y:S02]  /*9a90*/  HADD2.F32 R74, -RZ, R178.H1_H1 ;  /* 0x300000b2ff4a7230 */ /* 0x000fe40000004100 */
[----:B------:R-:W1:Y:S01]  /*9aa0*/  LDTM.x64 R4, tmem[UR4+0xc0] ;  /* 0x0000c004000479ee */ /* 0x000e620008340000 */
[----:B------:R-:W-:Y:S01]  /*9ab0*/  NOP ;  /* 0x0000000000007918 */ /* 0x000fe20000000000 */
[----:B------:R-:W-:Y:S01]  /*9ac0*/  UIADD3 UR5, UPT, UPT, UR5, 0xb0, URZ ;  /* 0x000000b005057890 */ /* 0x000fe2000fffe0ff */
[--C-:B------:R-:W-:Y:S02]  /*9ad0*/  HADD2.F32 R73, -RZ, R179.reuse.H0_H0 ;  /* 0x200000b3ff497230 */ /* 0x100fe40000004100 */
[----:B------:R-:W-:Y:S01]  /*9ae0*/  HADD2.F32 R76, -RZ, R179.H1_H1 ;  /* 0x300000b3ff4c7230 */ /* 0x000fe20000004100 */
[----:B------:R-:W-:Y:S01]  /*9af0*/  UPRMT UR5, UR45, 0x654, UR5 ;  /* 0x000006542d057896 */ /* 0x000fe20008000005 */
[--C-:B--2---:R-:W-:Y:S02]  /*9b00*/  HADD2.F32 R75, -RZ, R172.reuse.H0_H0 ;  /* 0x200000acff4b7230 */ /* 0x104fe40000004100 */
[----:B------:R-:W-:Y:S02]  /*9b10*/  HADD2.F32 R78, -RZ, R172.H1_H1 ;  /* 0x300000acff4e7230 */ /* 0x000fe40000004100 */
[--C-:B------:R-:W-:Y:S02]  /*9b20*/  HADD2.F32 R77, -RZ, R173.reuse.H0_H0 ;  /* 0x200000adff4d7230 */ /* 0x100fe40000004100 */
[----:B------:R-:W-:Y:S02]  /*9b30*/  HADD2.F32 R80, -RZ, R173.H1_H1 ;  /* 0x300000adff507230 */ /* 0x000fe40000004100 */
[----:B-1----:R-:W-:Y:S01]  /*9b40*/  SYNCS.ARRIVE.TRANS64.RED.A1T0 RZ, [UR5], RZ ;  /* 0x000000ffffff79a7 */ /* 0x002fe20008100405 */
[--C-:B------:R-:W-:Y:S02]  /*9b50*/  HADD2.F32 R79, -RZ, R174.reuse.H0_H0 ;  /* 0x200000aeff4f7230 */ /* 0x100fe40000004100 */
[----:B------:R-:W-:Y:S02]  /*9b60*/  HADD2.F32 R82, -RZ, R174.H1_H1 ;  /* 0x300000aeff527230 */ /* 0x000fe40000004100 */
[--C-:B------:R-:W-:Y:S02]  /*9b70*/  HADD2.F32 R81, -RZ, R175.reuse.H0_H0 ;  /* 0x200000afff517230 */ /* 0x100fe40000004100 */
        /* <DEDUP_REMOVED lines=84> */
[----:B------:R-:W-:Y:S01]  /*a0c0*/  FFMA R3, R145, R78, R3 ;  /* 0x0000004e91037223 */ /* 0x000fe20000000003 */
[----:B------:R-:W-:Y:S01]  /*a0d0*/  F2FP.F16.F32.PACK_AB R4, R5, R4 ;  /* 0x000000040504723e */ /* 0x000fe200000000ff */
[----:B------:R-:W-:Y:S01]  /*a0e0*/  FFMA R14, R145, R77, R14 ;  /* 0x0000004d910e7223 */ /* 0x000fe2000000000e */
[----:B------:R-:W-:Y:S01]  /*a0f0*/  F2FP.F16.F32.PACK_AB R5, R7, R6 ;  /* 0x000000060705723e */ /* 0x000fe200000000ff */
[----:B------:R-:W-:Y:S01]  /*a100*/  FFMA R15, R145, R80, R15 ;  /* 0x00000050910f7223 */ /* 0x000fe2000000000f */
[----:B------:R-:W-:Y:S01]  /*a110*/  F2FP.F16.F32.PACK_AB R6, R9, R8 ;  /* 0x000000080906723e */ /* 0x000fe200000000ff */
[----:B------:R-:W-:Y:S01]  /*a120*/  FFMA R12, R145, R79, R12 ;  /* 0x0000004f910c7223 */ /* 0x000fe2000000000c */
[----:B------:R-:W-:Y:S01]  /*a130*/  F2FP.F16.F32.PACK_AB R7, R11, R10 ;  /* 0x0000000a0b07723e */ /* 0x000fe200000000ff */
[C---:B------:R-:W-:Y:S01]  /*a140*/  FFMA R13, R145.reuse, R82, R13 ;  /* 0x00000052910d7223 */ /* 0x040fe2000000000d */
[C---:B------:R-:W-:Y:S01]  /*a150*/  FFMA R18, R145.reuse, R81, R18 ;  /* 0x0000005191127223 */ /* 0x040fe20000000012 */
[C---:B------:R-:W-:Y:S01]  /*a160*/  FFMA R19, R145.reuse, R84, R19 ;  /* 0x0000005491137223 */ /* 0x040fe20000000013 */
[C---:B------:R-:W-:Y:S01]  /*a170*/  FFMA R16, R145.reuse, R83, R16 ;  /* 0x0000005391107223 */ /* 0x040fe20000000010 */
[----:B------:R1:W-:Y:S01]  /*a180*/  STS.128 [R217+UR48+0xc400], R4 ;  /* 0x00c40004d9007988 */ /* 0x0003e20008000c30 */
        /* <DEDUP_REMOVED lines=15> */
[----:B------:R-:W-:Y:S01]  /*a280*/  FFMA R24, R145, R91, R24 ;  /* 0x0000005b91187223 */ /* 0x000fe20000000018 */
[----:B------:R-:W-:Y:S01]  /*a290*/  F2FP.F16.F32.PACK_AB R16, R17, R16 ;  /* 0x000000101110723e */ /* 0x000fe200000000ff */
[----:B------:R-:W-:Y:S01]  /*a2a0*/  FFMA R25, R145, R94, R25 ;  /* 0x0000005e91197223 */ /* 0x000fe20000000019 */
[----:B------:R1:W-:Y:S01]  /*a2b0*/  STS.128 [R218+0xc400], R8 ;  /* 0x00c40008da007388 */ /* 0x0003e20000000c00 */
[--C-:B------:R-:W-:Y:S01]  /*a2c0*/  HADD2.F32 R97, -RZ, R167.reuse.H0_H0 ;  /* 0x200000a7ff617230 */ /* 0x100fe20000004100 */
[----:B------:R-:W-:Y:S01]  /*a2d0*/  F2FP.F16.F32.PACK_AB R17, R23, R22 ;  /* 0x000000161711723e */ /* 0x000fe200000000ff */
        /* <DEDUP_REMOVED lines=16> */
[C---:B------:R-:W-:Y:S01]  /*a3e0*/  FFMA R32, R145.reuse, R99, R32 ;  /* 0x0000006391207223 */ /* 0x040fe20000000020 */
[C---:B------:R-:W-:Y:S01]  /*a3f0*/  FFMA R33, R145.reuse, R102, R33 ;  /* 0x0000006691217223 */ /* 0x040fe20000000021 */
[--C-:B------:R-:W-:Y:S02]  /*a400*/  HADD2.F32 R105, -RZ, R163.reuse.H0_H0 ;  /* 0x200000a3ff697230 */ /* 0x100fe40000004100 */
[----:B------:R-:W-:Y:S01]  /*a410*/  FFMA R38, R145, R101, R38 ;  /* 0x0000006591267223 */ /* 0x000fe20000000026 */
[----:B------:R-:W-:Y:S01]  /*a420*/  HADD2.F32 R108, -RZ, R163.H1_H1 ;  /* 0x300000a3ff6c7230 */ /* 0x000fe20000004100 */
[----:B------:R-:W-:Y:S01]  /*a430*/  F2FP.F16.F32.PACK_AB R24, R25, R24 ;  /* 0x000000181918723e */ /* 0x000fe200000000ff */
[----:B------:R-:W-:Y:S01]  /*a440*/  FFMA R39, R145, R104, R39 ;  /* 0x0000006891277223 */ /* 0x000fe20000000027 */
[--C-:B------:R-:W-:Y:S01]  /*a450*/  HADD2.F32 R107, -RZ, R156.reuse.H0_H0 ;  /* 0x2000009cff6b7230 */ /* 0x100fe20000004100 */
[----:B------:R-:W-:Y:S01]  /*a460*/  F2FP.F16.F32.PACK_AB R25, R31, R30 ;  /* 0x0000001e1f19723e */ /* 0x000fe200000000ff */
[----:B------:R-:W-:Y:S01]  /*a470*/  FFMA R36, R145, R103, R36 ;  /* 0x0000006791247223 */ /* 0x000fe20000000024 */
        /* <DEDUP_REMOVED lines=90> */
.L_x_122:
[----:B------:R-:W-:Y:S05]  /*aa20*/  BSYNC.RECONVERGENT B0 ;  /* 0x0000000000007941 */ /* 0x000fea0003800200 */
.L_x_121:
[----:B------:R-:W-:Y:S01]  /*aa30*/  BAR.SYNC.DEFER_BLOCKING 0x1, 0x80 ;  /* 0x0042000000007b1d */ /* 0x000fe20000010000 */
[----:B------:R-:W-:Y:S01]  /*aa40*/  UISETP.NE.AND UP0, UPT, UR50, -0x4, UPT ;  /* 0xfffffffc3200788c */ /* 0x000fe2000bf05270 */
[----:B------:R-:W-:Y:S08]  /*aa50*/  IADD3 R144, PT, PT, R144, 0x1, RZ ;  /* 0x0000000190907810 */ /* 0x000ff00007ffe0ff */
[----:B------:R-:W-:Y:S05]  /*aa60*/  BRA.U !UP0, `(.L_x_123) ;  /* 0x0000000108287547 */ /* 0x000fea000b800000 */
[----:B------:R-:W-:Y:S01]  /*aa70*/  ISETP.NE.AND P0, PT, R212, RZ, PT ;  /* 0x000000ffd400720c */ /* 0x000fe20003f05270 */
[----:B------:R-:W-:Y:S01]  /*aa80*/  IMAD.U32 R3, RZ, RZ, UR51 ;  /* 0x00000033ff037e24 */ /* 0x000fe2000f8e00ff */
[----:B------:R-:W-:Y:S01]  /*aa90*/  UIADD3 UR51, UPT, UPT, UR51, 0x1, URZ ;  /* 0x0000000133337890 */ /* 0x000fe2000fffe0ff */
[----:B------:R-:W-:Y:S03]  /*aaa0*/  IMAD.U32 R0, RZ, RZ, UR45 ;  /* 0x0000002dff007e24 */ /* 0x000fe6000f8e00ff */
[----:B------:R-:W-:Y:S04]  /*aab0*/  UISETP.NE.AND UP0, UPT, UR51, 0x4, UPT ;  /* 0x000000043300788c */ /* 0x000fe8000bf05270 */
[----:B------:R-:W-:Y:S03]  /*aac0*/  USEL UR51, UR51, URZ, UP0 ;  /* 0x000000ff33337287 */ /* 0x000fe60008000000 */
[----:B------:R-:W-:Y:S05]  /*aad0*/  @P0 LEA R3, R3, UR48, 0x3 ;  /* 0x0000003003030c11 */ /* 0x000fea000f8e18ff */
[----:B------:R-:W-:Y:S05]  /*aae0*/  @P0 VIADD R3, R3, 0x50 ;  /* 0x0000005003030836 */ /* 0x000fea0000000000 */
[----:B------:R-:W-:Y:S04]  /*aaf0*/  @P0 PRMT R0, R0, 0x654, R3 ;  /* 0x0000065400000816 */ /* 0x000fe80000000003 */
[----:B------:R2:W-:Y:S03]  /*ab00*/  @P0 SYNCS.ARRIVE.TRANS64.RED.A1T0 RZ, [R0+URZ], RZ ;  /* 0x000000ff00ff09a7 */ /* 0x0005e600081004ff */
.L_x_123:
[----:B------:R-:W-:Y:S01]  /*ab10*/  ISETP.NE.AND P2, PT, R210, RZ, PT ;  /* 0x000000ffd200720c */ /* 0x000fe20003f45270 */
[----:B------:R-:W-:Y:S01]  /*ab20*/  UIADD3 UR50, UPT, UPT, UR50, 0x4, URZ ;  /* 0x0000000432327890 */ /* 0x000fe2000fffe0ff */
[----:B------:R-:W-:Y:S01]  /*ab30*/  ISETP.NE.AND P0, PT, R211, 0x2, PT ;  /* 0x00000002d300780c */ /* 0x000fe20003f05270 */
[----:B------:R-:W-:Y:S01]  /*ab40*/  IMAD.IADD R20, R139, 0x1, R180 ;  /* 0x000000018b147824 */ /* 0x000fe200078e02b4 */
[----:B------:R-:W-:Y:S01]  /*ab50*/  ISETP.NE.AND P1, PT, R144, 0x2, PT ;  /* 0x000000029000780c */ /* 0x000fe20003f25270 */
[----:B------:R-:W-:Y:S01]  /*ab60*/  IMAD.IADD R21, R141, 0x1, R192 ;  /* 0x000000018d157824 */ /* 0x000fe200078e02c0 */
[----:B--2---:R-:W-:Y:S02]  /*ab70*/  SEL R0, RZ, 0x1, P0 ;  /* 0x00000001ff007807 */ /* 0x004fe40000000000 */
[----:B------:R-:W-:Y:S02]  /*ab80*/  SEL R3, RZ, 0x1, P1 ;  /* 0x00000001ff037807 */ /* 0x000fe40000800000 */
[----:B------:R-:W-:Y:S02]  /*ab90*/  LOP3.LUT R203, R203, R0, RZ, 0x3c, !PT ;  /* 0x00000000cbcb7212 */ /* 0x000fe400078e3cff */
[----:B------:R-:W-:Y:S02]  /*aba0*/  LOP3.LUT R204, R204, R3, RZ, 0x3c, !PT ;  /* 0x00000003cccc7212 */ /* 0x000fe400078e3cff */
[----:B------:R-:W-:Y:S02]  /*abb0*/  @P2 R2UR UR44, R202 ;  /* 0x00000000ca2c22ca */ /* 0x000fe400000e0000 */
[----:B------:R-:W-:Y:S02]  /*abc0*/  SEL R211, R211, RZ, P0 ;  /* 0x000000ffd3d37207 */ /* 0x000fe40000000000 */
[----:B------:R-:W-:Y:S01]  /*abd0*/  SEL R144, R144, RZ, P1 ;  /* 0x000000ff90907207 */ /* 0x000fe20000800000 */
[----:B------:R-:W-:Y:S10]  /*abe0*/  @P2 BRA `(.L_x_124) ;  /* 0xffffff9c00c82947 */ /* 0x000ff4000383ffff */
[----:B------:R-:W2:Y:S01]  /*abf0*/  LDCU.64 UR6, c[0x0][0x888] ;  /* 0x00011100ff0677ac */ /* 0x000ea20008000a00 */
[----:B------:R-:W3:Y:S01]  /*ac00*/  LDCU.64 UR4, c[0x0][0x890] ;  /* 0x00011200ff0477ac */ /* 0x000ee20008000a00 */
[----:B--2---:R-:W-:Y:S02]  /*ac10*/  ISETP.NE.U32.AND P2, PT, RZ, UR6, PT ;  /* 0x00000006ff007c0c */ /* 0x004fe4000bf45070 */
[----:B---3--:R-:W-:Y:S02]  /*ac20*/  ISETP.NE.U32.AND P1, PT, RZ, UR4, PT ;  /* 0x00000004ff007c0c */ /* 0x008fe4000bf25070 */
[----:B------:R-:W-:Y:S02]  /*ac30*/  ISETP.NE.AND.EX P2, PT, RZ, UR7, PT, P2 ;  /* 0x00000007ff007c0c */ /* 0x000fe4000bf45320 */
[----:B------:R-:W-:-:S13]  /*ac40*/  ISETP.NE.AND.EX P0, PT, RZ, UR5, PT, P1 ;  /* 0x00000005ff007c0c */ /* 0x000fda000bf05310 */
[----:B------:R-:W-:Y:S05]  /*ac50*/  @P2 BRA P0, `(.L_x_125) ;  /* 0x00000000003c2947 */ /* 0x000fea0000000000 */
[----:B------:R-:W-:-:S13]  /*ac60*/  ISETP.NE.AND.EX P1, PT, RZ, UR5, PT, P1 ;  /* 0x00000005ff007c0c */ /* 0x000fda000bf25310 */
[----:B------:R-:W-:Y:S05]  /*ac70*/  @P1 BRA `(.L_x_126) ;  /* 0x00000000000c1947 */ /* 0x000fea0003800000 */
[----:B------:R-:W-:-:S13]  /*ac80*/  FSETP.NEU.AND P0, PT, R145, RZ, PT ;  /* 0x000000ff9100720b */ /* 0x000fda0003f0d000 */
[----:B------:R-:W-:Y:S05]  /*ac90*/  @!P0 EXIT ;  /* 0x000000000000894d */ /* 0x000fea0003800000 */
[----:B------:R-:W-:Y:S05]  /*aca0*/  BRA `(.L_x_125) ;  /* 0x0000000000287947 */ /* 0x000fea0003800000 */
.L_x_126:
[----:B------:R-:W-:Y:S01]  /*acb0*/  ISETP.NE.AND P0, PT, R213, RZ, PT ;  /* 0x000000ffd500720c */ /* 0x000fe20003f05270 */
[----:B------:R-:W-:-:S12]  /*acc0*/  BSSY.RECONVERGENT B0, `(.L_x_125) ;  /* 0x0000008000007945 */ /* 0x000fd80003800200 */
[----:B------:R-:W-:Y:S05]  /*acd0*/  @P0 BRA `(.L_x_127) ;  /* 0x0000000000100947 */ /* 0x000fea0003800000 */
[----:B------:R-:W-:-:S04]  /*ace0*/  ISETP.NE.U32.AND P0, PT, RZ, UR6, PT ;  /* 0x00000006ff007c0c */ /* 0x000fc8000bf05070 */
[----:B------:R-:W-:-:S13]  /*acf0*/  ISETP.NE.AND.EX P0, PT, RZ, UR7, PT, P0 ;  /* 0x00000007ff007c0c */ /* 0x000fda000bf05300 */
[----:B------:R-:W-:Y:S05]  /*ad00*/  @!P0 EXIT ;  /* 0x000000000000894d */ /* 0x000fea0003800000 */
[----:B------:R-:W-:Y:S05]  /*ad10*/  BRA `(.L_x_128) ;  /* 0x0000000000087947 */ /* 0x000fea0003800000 */
.L_x_127:
[----:B------:R-:W-:-:S13]  /*ad20*/  FSETP.NEU.AND P0, PT, R145, RZ, PT ;  /* 0x000000ff9100720b */ /* 0x000fda0003f0d000 */
[----:B------:R-:W-:Y:S05]  /*ad30*/  @!P0 EXIT ;  /* 0x000000000000894d */ /* 0x000fea0003800000 */
.L_x_128:
[----:B------:R-:W-:Y:S05]  /*ad40*/  BSYNC.RECONVERGENT B0 ;  /* 0x0000000000007941 */ /* 0x000fea0003800200 */
.L_x_125:
[----:B------:R-:W-:Y:S01]  /*ad50*/  ULEA UR4, UR51, UR48, 0x3 ;  /* 0x0000003033047291 */ /* 0x000fe2000f8e18ff */
[----:B------:R-:W-:-:S04]  /*ad60*/  DEPBAR.LE SB0, 0x0 ;  /* 0x000080000000791a */ /* 0x000fc80000000000 */
[----:B------:R-:W-:-:S04]  /*ad70*/  UIADD3 UR4, UPT, UPT, UR4, 0x50, URZ ;  /* 0x0000005004047890 */ /* 0x000fc8000fffe0ff */
[----:B------:R-:W-:-:S09]  /*ad80*/  UPRMT UR4, UR45, 0x654, UR4 ;  /* 0x000006542d047896 */ /* 0x000fd20008000004 */
[----:B------:R-:W-:Y:S01]  /*ad90*/  SYNCS.ARRIVE.TRANS64.RED.A1T0 RZ, [UR4], RZ ;  /* 0x000000ffffff79a7 */ /* 0x000fe20008100404 */
[----:B------:R-:W-:Y:S05]  /*ada0*/  EXIT ;  /* 0x000000000000794d */ /* 0x000fea0003800000 */
.L_x_19:
[----:B--2---:R2:W1:Y:S02]  /*adb0*/  SYNCS.PHASECHK.TRANS64.TRYWAIT P0, [R3+URZ+0xd0], R2 ;  /* 0x0000d002030075a7 */ /* 0x00446400080011ff */
[----:B-1----:R-:W-:Y:S05]  /*adc0*/  @!P0 NANOSLEEP.SYNCS 0x989680 ;  /* 0x009896800000895d */ /* 0x002fea0003900000 */
[----:B------:R-:W1:Y:S02]  /*add0*/  @!P0 SYNCS.PHASECHK.TRANS64 P0, [R3+URZ+0xd0], R2 ;  /* 0x0000d002030085a7 */ /* 0x000e6400080010ff */
[----:B-1----:R-:W-:Y:S05]  /*ade0*/  @!P0 BRA `(.L_x_19) ;  /* 0xfffffffc00f08947 */ /* 0x002fea000383ffff */
[----:B------:R-:W-:Y:S05]  /*adf0*/  BRA `(.L_x_129) ;  /* 0xffffff6400e07947 */ /* 0x000fea000383ffff */
.L_x_22:
[----:B-1----:R-:W-:-:S07]  /*ae00*/  MOV R2, UR41 ;  /* 0x0000002900027c02 */ /* 0x002fce0008000f00 */
.L_x_130:
[----:B-1----:R1:W2:Y:S02]  /*ae10*/  SYNCS.PHASECHK.TRANS64.TRYWAIT P0, [R2+URZ+0x18], R5 ;  /* 0x00001805020075a7 */ /* 0x0022a400080011ff */
[----:B--2---:R-:W-:Y:S05]  /*ae20*/  @!P0 NANOSLEEP.SYNCS 0x989680 ;  /* 0x009896800000895d */ /* 0x004fea0003900000 */
[----:B------:R-:W2:Y:S02]  /*ae30*/  @!P0 SYNCS.PHASECHK.TRANS64 P0, [R2+URZ+0x18], R5 ;  /* 0x00001805020085a7 */ /* 0x000ea400080010ff */
[----:B--2---:R-:W-:Y:S05]  /*ae40*/  @!P0 BRA `(.L_x_130) ;  /* 0xfffffffc00f08947 */ /* 0x004fea000383ffff */
[----:B------:R-:W-:Y:S05]  /*ae50*/  BRA `(.L_x_21) ;  /* 0xffffff6800307947 */ /* 0x000fea000383ffff */
.L_x_28:
[----:B-1----:R-:W-:-:S07]  /*ae60*/  MOV R2, UR17 ;  /* 0x0000001100027c02 */ /* 0x002fce0008000f00 */
.L_x_131:
[----:B-1----:R1:W2:Y:S02]  /*ae70*/  SYNCS.PHASECHK.TRANS64.TRYWAIT P0, [R2+URZ+0x18], R5 ;  /* 0x00001805020075a7 */ /* 0x0022a400080011ff */
[----:B--2---:R-:W-:Y:S05]  /*ae80*/  @!P0 NANOSLEEP.SYNCS 0x989680 ;  /* 0x009896800000895d */ /* 0x004fea0003900000 */
[----:B------:R-:W2:Y:S02]  /*ae90*/  @!P0 SYNCS.PHASECHK.TRANS64 P0, [R2+URZ+0x18], R5 ;  /* 0x00001805020085a7 */ /* 0x000ea400080010ff */
[----:B--2---:R-:W-:Y:S05]  /*aea0*/  @!P0 BRA `(.L_x_131) ;  /* 0xfffffffc00f08947 */ /* 0x004fea000383ffff */
[----:B------:R-:W-:Y:S05]  /*aeb0*/  BRA `(.L_x_27) ;  /* 0xffffff6800d87947 */ /* 0x000fea000383ffff */
.L_x_32:
[----:B-1----:R1:W2:Y:S02]  /*aec0*/  SYNCS.PHASECHK.TRANS64.TRYWAIT P0, [R2+URZ+0x80], R3 ;  /* 0x00008003020075a7 */ /* 0x0022a400080011ff */
[----:B--2---:R-:W-:Y:S05]  /*aed0*/  @!P0 NANOSLEEP.SYNCS 0x989680 ;  /* 0x009896800000895d */ /* 0x004fea0003900000 */
[----:B------:R-:W2:Y:S02]  /*aee0*/  @!P0 SYNCS.PHASECHK.TRANS64 P0, [R2+URZ+0x80], R3 ;  /* 0x00008003020085a7 */ /* 0x000ea400080010ff */
[----:B--2---:R-:W-:Y:S05]  /*aef0*/  @!P0 BRA `(.L_x_32) ;  /* 0xfffffffc00f08947 */ /* 0x004fea000383ffff */
[----:B------:R-:W-:Y:S05]  /*af00*/  BRA `(.L_x_132) ;  /* 0xffffff6c00687947 */ /* 0x000fea000383ffff */
.L_x_36:
[----:B----4-:R-:W-:-:S07]  /*af10*/  MOV R0, UR5 ;  /* 0x0000000500007c02 */ /* 0x010fce0008000f00 */
.L_x_133:
[----:B-1----:R1:W2:Y:S02]  /*af20*/  SYNCS.PHASECHK.TRANS64.TRYWAIT P0, [R0+URZ], R3 ;  /* 0x00000003000075a7 */ /* 0x0022a400080011ff */
[----:B--2---:R-:W-:Y:S05]  /*af30*/  @!P0 NANOSLEEP.SYNCS 0x989680 ;  /* 0x009896800000895d */ /* 0x004fea0003900000 */
[----:B------:R-:W2:Y:S02]  /*af40*/  @!P0 SYNCS.PHASECHK.TRANS64 P0, [R0+URZ], R3 ;  /* 0x00000003000085a7 */ /* 0x000ea400080010ff */
[----:B--2---:R-:W-:Y:S05]  /*af50*/  @!P0 BRA `(.L_x_133) ;  /* 0xfffffffc00f08947 */ /* 0x004fea000383ffff */
[----:B------:R-:W-:Y:S05]  /*af60*/  BRA `(.L_x_134) ;  /* 0xffffff7000d87947 */ /* 0x000fea000383ffff */
.L_x_37:
[----:B----4-:R-:W-:-:S07]  /*af70*/  MOV R0, UR5 ;  /* 0x0000000500007c02 */ /* 0x010fce0008000f00 */
.L_x_135:
[----:B-1----:R1:W2:Y:S02]  /*af80*/  SYNCS.PHASECHK.TRANS64.TRYWAIT P0, [R0+URZ], R3 ;  /* 0x00000003000075a7 */ /* 0x0022a400080011ff */
[----:B--2---:R-:W-:Y:S05]  /*af90*/  @!P0 NANOSLEEP.SYNCS 0x989680 ;  /* 0x009896800000895d */ /* 0x004fea0003900000 */
[----:B------:R-:W2:Y:S02]  /*afa0*/  @!P0 SYNCS.PHASECHK.TRANS64 P0, [R0+URZ], R3 ;  /* 0x00000003000085a7 */ /* 0x000ea400080010ff */
[----:B--2---:R-:W-:Y:S05]  /*afb0*/  @!P0 BRA `(.L_x_135) ;  /* 0xfffffffc00f08947 */ /* 0x004fea000383ffff */
[----:B------:R-:W-:Y:S05]  /*afc0*/  BRA `(.L_x_136) ;  /* 0xffffff7000e47947 */ /* 0x000fea000383ffff */
.L_x_40:
[----:B-1----:R1:W2:Y:S02]  /*afd0*/  SYNCS.PHASECHK.TRANS64.TRYWAIT P0, [R0+URZ+0xc0], R5 ;  /* 0x0000c005000075a7 */ /* 0x0022a400080011ff */
[----:B--2---:R-:W-:Y:S05]  /*afe0*/  @!P0 NANOSLEEP.SYNCS 0x989680 ;  /* 0x009896800000895d */ /* 0x004fea0003900000 */
[----:B------:R-:W2:Y:S02]  /*aff0*/  @!P0 SYNCS.PHASECHK.TRANS64 P0, [R0+URZ+0xc0], R5 ;  /* 0x0000c005000085a7 */ /* 0x000ea400080010ff */
[----:B--2---:R-:W-:Y:S05]  /*b000*/  @!P0 BRA `(.L_x_40) ;  /* 0xfffffffc00f08947 */ /* 0x004fea000383ffff */
[----:B------:R-:W-:Y:S05]  /*b010*/  BRA `(.L_x_137) ;  /* 0xffffff7400407947 */ /* 0x000fea000383ffff */
.L_x_41:
[----:B------:R-:W-:-:S07]  /*b020*/  MOV R0, UR5 ;  /* 0x0000000500007c02 */ /* 0x000fce0008000f00 */
.L_x_138:
[----:B-1----:R1:W2:Y:S02]  /*b030*/  SYNCS.PHASECHK.TRANS64.TRYWAIT P0, [R0+URZ+0x90], R5 ;  /* 0x00009005000075a7 */ /* 0x0022a400080011ff */
[----:B--2---:R-:W-:Y:S05]  /*b040*/  @!P0 NANOSLEEP.SYNCS 0x989680 ;  /* 0x009896800000895d */ /* 0x004fea0003900000 */
[----:B------:R-:W2:Y:S02]  /*b050*/  @!P0 SYNCS.PHASECHK.TRANS64 P0, [R0+URZ+0x90], R5 ;  /* 0x00009005000085a7 */ /* 0x000ea400080010ff */
[----:B--2---:R-:W-:Y:S05]  /*b060*/  @!P0 BRA `(.L_x_138) ;  /* 0xfffffffc00f08947 */ /* 0x004fea000383ffff */
[----:B------:R-:W-:Y:S05]  /*b070*/  BRA `(.L_x_139) ;  /* 0xffffff7400507947 */ /* 0x000fea000383ffff */
.L_x_42:
[----:B-1----:R1:W2:Y:S02]  /*b080*/  SYNCS.PHASECHK.TRANS64.TRYWAIT P1, [R0+URZ+0x80], R5 ;  /* 0x00008005000075a7 */ /* 0x0022a400080211ff */
[----:B--2---:R-:W-:Y:S05]  /*b090*/  @!P1 NANOSLEEP.SYNCS 0x989680 ;  /* 0x009896800000995d */ /* 0x004fea0003900000 */
[----:B------:R-:W2:Y:S02]  /*b0a0*/  @!P1 SYNCS.PHASECHK.TRANS64 P1, [R0+URZ+0x80], R5 ;  /* 0x00008005000095a7 */ /* 0x000ea400080210ff */
[----:B--2---:R-:W-:Y:S05]  /*b0b0*/  @!P1 BRA `(.L_x_42) ;  /* 0xfffffffc00f09947 */ /* 0x004fea000383ffff */
[----:B------:R-:W-:Y:S05]  /*b0c0*/  BRA `(.L_x_140) ;  /* 0xffffff7400807947 */ /* 0x000fea000383ffff */
.L_x_45:
[----:B------:R-:W-:-:S07]  /*b0d0*/  MOV R0, UR5 ;  /* 0x0000000500007c02 */ /* 0x000fce0008000f00 */
.L_x_141:
[----:B-1----:R1:W2:Y:S02]  /*b0e0*/  SYNCS.PHASECHK.TRANS64.TRYWAIT P0, [R0+URZ+0x90], R3 ;  /* 0x00009003000075a7 */ /* 0x0022a400080011ff */
[----:B--2---:R-:W-:Y:S05]  /*b0f0*/  @!P0 NANOSLEEP.SYNCS 0x989680 ;  /* 0x009896800000895d */ /* 0x004fea0003900000 */
[----:B------:R-:W2:Y:S02]  /*b100*/  @!P0 SYNCS.PHASECHK.TRANS64 P0, [R0+URZ+0x90], R3 ;  /* 0x00009003000085a7 */ /* 0x000ea400080010ff */
[----:B--2---:R-:W-:Y:S05]  /*b110*/  @!P0 BRA `(.L_x_141) ;  /* 0xfffffffc00f08947 */ /* 0x004fea000383ffff */
[----:B------:R-:W-:Y:S05]  /*b120*/  BRA `(.L_x_44) ;  /* 0xffffff7400d47947 */ /* 0x000fea000383ffff */
.L_x_52:
[----:B-1----:R1:W2:Y:S02]  /*b130*/  SYNCS.PHASECHK.TRANS64.TRYWAIT P1, [R0+URZ+0x80], R5 ;  /* 0x00008005000075a7 */ /* 0x0022a400080211ff */
[----:B--2---:R-:W-:Y:S05]  /*b140*/  @!P1 NANOSLEEP.SYNCS 0x989680 ;  /* 0x009896800000995d */ /* 0x004fea0003900000 */
[----:B------:R-:W2:Y:S02]  /*b150*/  @!P1 SYNCS.PHASECHK.TRANS64 P1, [R0+URZ+0x80], R5 ;  /* 0x00008005000095a7 */ /* 0x000ea400080210ff */
[----:B--2---:R-:W-:Y:S05]  /*b160*/  @!P1 BRA `(.L_x_52) ;  /* 0xfffffffc00f09947 */ /* 0x004fea000383ffff */
[----:B------:R-:W-:Y:S05]  /*b170*/  BRA `(.L_x_142) ;  /* 0xffffff7c00447947 */ /* 0x000fea000383ffff */
.L_x_53:
[----:B------:R-:W-:-:S07]  /*b180*/  MOV R3, UR7 ;  /* 0x0000000700037c02 */ /* 0x000fce0008000f00 */
.L_x_143:
[----:B-1----:R1:W2:Y:S02]  /*b190*/  SYNCS.PHASECHK.TRANS64.TRYWAIT P0, [R3+URZ+0xb0], R0 ;  /* 0x0000b000030075a7 */ /* 0x0022a400080011ff */
[----:B--2---:R-:W-:Y:S05]  /*b1a0*/  @!P0 NANOSLEEP.SYNCS 0x989680 ;  /* 0x009896800000895d */ /* 0x004fea0003900000 */
[----:B------:R-:W2:Y:S02]  /*b1b0*/  @!P0 SYNCS.PHASECHK.TRANS64 P0, [R3+URZ+0xb0], R0 ;  /* 0x0000b000030085a7 */ /* 0x000ea400080010ff */
[----:B--2---:R-:W-:Y:S05]  /*b1c0*/  @!P0 BRA `(.L_x_143) ;  /* 0xfffffffc00f08947 */ /* 0x004fea000383ffff */
[----:B------:R-:W-:Y:S05]  /*b1d0*/  BRA `(.L_x_144) ;  /* 0xffffff7c007c7947 */ /* 0x000fea000383ffff */
.L_x_56:
[----:B------:R-:W-:Y:S07]  /*b1e0*/  MOV R0, UR6 ;  /* 0x0000000600007c02 */ /* 0x000fee0008000f00 */
.L_x_145:
[----:B-1----:R1:W2:Y:S02]  /*b1f0*/  SYNCS.PHASECHK.TRANS64.TRYWAIT P0, [R0+URZ], R3 ;  /* 0x00000003000075a7 */ /* 0x0022a400080011ff */
[----:B--2---:R-:W-:Y:S05]  /*b200*/  @!P0 NANOSLEEP.SYNCS 0x989680 ;  /* 0x009896800000895d */ /* 0x004fea0003900000 */
[----:B------:R-:W2:Y:S02]  /*b210*/  @!P0 SYNCS.PHASECHK.TRANS64 P0, [R0+URZ], R3 ;  /* 0x00000003000085a7 */ /* 0x000ea400080010ff */
[----:B--2---:R-:W-:Y:S05]  /*b220*/  @!P0 BRA `(.L_x_145) ;  /* 0xfffffffc00f08947 */ /* 0x004fea000383ffff */
[----:B------:R-:W-:Y:S05]  /*b230*/  BRA `(.L_x_55) ;  /* 0xffffff7c00987947 */ /* 0x000fea000383ffff */
.L_x_59:
[----:B------:R-:W-:-:S07]  /*b240*/  MOV R0, UR6 ;  /* 0x0000000600007c02 */ /* 0x000fce0008000f00 */
.L_x_146:
[----:B--2---:R2:W4:Y:S02]  /*b250*/  SYNCS.PHASECHK.TRANS64.TRYWAIT P0, [R0+URZ], R3 ;  /* 0x00000003000075a7 */ /* 0x00452400080011ff */
[----:B----4-:R-:W-:Y:S05]  /*b260*/  @!P0 NANOSLEEP.SYNCS 0x989680 ;  /* 0x009896800000895d */ /* 0x010fea0003900000 */
[----:B------:R-:W4:Y:S02]  /*b270*/  @!P0 SYNCS.PHASECHK.TRANS64 P0, [R0+URZ], R3 ;  /* 0x00000003000085a7 */ /* 0x000f2400080010ff */
[----:B----4-:R-:W-:Y:S05]  /*b280*/  @!P0 BRA `(.L_x_146) ;  /* 0xfffffffc00f08947 */ /* 0x010fea000383ffff */
[----:B------:R-:W-:Y:S05]  /*b290*/  BRA `(.L_x_147) ;  /* 0xffffff8000747947 */ /* 0x000fea000383ffff */
.L_x_60:
[----:B------:R-:W-:-:S07]  /*b2a0*/  MOV R0, UR7 ;  /* 0x0000000700007c02 */ /* 0x000fce0008000f00 */
.L_x_148:
[----:B-1----:R1:W2:Y:S02]  /*b2b0*/  SYNCS.PHASECHK.TRANS64.TRYWAIT P0, [R0+URZ], R3 ;  /* 0x00000003000075a7 */ /* 0x0022a400080011ff */
[----:B--2---:R-:W-:Y:S05]  /*b2c0*/  @!P0 NANOSLEEP.SYNCS 0x989680 ;  /* 0x009896800000895d */ /* 0x004fea0003900000 */
[----:B------:R-:W2:Y:S02]  /*b2d0*/  @!P0 SYNCS.PHASECHK.TRANS64 P0, [R0+URZ], R3 ;  /* 0x00000003000085a7 */ /* 0x000ea400080010ff */
[----:B--2---:R-:W-:Y:S05]  /*b2e0*/  @!P0 BRA `(.L_x_148) ;  /* 0xfffffffc00f08947 */ /* 0x004fea000383ffff */
[----:B------:R-:W-:Y:S05]  /*b2f0*/  BRA `(.L_x_149) ;  /* 0xffffff8000807947 */ /* 0x000fea000383ffff */
.L_x_65:
[----:B---3--:R3:W1:Y:S02]  /*b300*/  SYNCS.PHASECHK.TRANS64.TRYWAIT P0, [R0+URZ+0x80], R3 ;  /* 0x00008003000075a7 */ /* 0x00866400080011ff */
[----:B-1----:R-:W-:Y:S05]  /*b310*/  @!P0 NANOSLEEP.SYNCS 0x989680 ;  /* 0x009896800000895d */ /* 0x002fea0003900000 */
[----:B------:R-:W1:Y:S02]  /*b320*/  @!P0 SYNCS.PHASECHK.TRANS64 P0, [R0+URZ+0x80], R3 ;  /* 0x00008003000085a7 */ /* 0x000e6400080010ff */
[----:B-1----:R-:W-:Y:S05]  /*b330*/  @!P0 BRA `(.L_x_65) ;  /* 0xfffffffc00f08947 */ /* 0x002fea000383ffff */
[----:B------:R-:W-:Y:S05]  /*b340*/  BRA `(.L_x_150) ;  /* 0xffffff84008c7947 */ /* 0x000fea000383ffff */
.L_x_68:
[----:B------:R-:W-:Y:S07]  /*b350*/  MOV R0, UR6 ;  /* 0x0000000600007c02 */ /* 0x000fee0008000f00 */
.L_x_151:
[----:B-1----:R1:W3:Y:S02]  /*b360*/  SYNCS.PHASECHK.TRANS64.TRYWAIT P0, [R0+URZ+0x78], R3 ;  /* 0x00007803000075a7 */ /* 0x0022e400080011ff */
[----:B---3--:R-:W-:Y:S05]  /*b370*/  @!P0 NANOSLEEP.SYNCS 0x989680 ;  /* 0x009896800000895d */ /* 0x008fea0003900000 */
[----:B------:R-:W3:Y:S02]  /*b380*/  @!P0 SYNCS.PHASECHK.TRANS64 P0, [R0+URZ+0x78], R3 ;  /* 0x00007803000085a7 */ /* 0x000ee400080010ff */
[----:B---3--:R-:W-:Y:S05]  /*b390*/  @!P0 BRA `(.L_x_151) ;  /* 0xfffffffc00f08947 */ /* 0x008fea000383ffff */
[----:B------:R-:W-:Y:S05]  /*b3a0*/  BRA `(.L_x_67) ;  /* 0xffffff88006c7947 */ /* 0x000fea000383ffff */
.L_x_71:
[----:B------:R-:W-:Y:S07]  /*b3b0*/  MOV R3, UR6 ;  /* 0x0000000600037c02 */ /* 0x000fee0008000f00 */
.L_x_152:
[----:B-1----:R1:W2:Y:S02]  /*b3c0*/  SYNCS.PHASECHK.TRANS64.TRYWAIT P0, [R3+URZ+0x50], R12 ;  /* 0x0000500c030075a7 */ /* 0x0022a400080011ff */
[----:B--2---:R-:W-:Y:S05]  /*b3d0*/  @!P0 NANOSLEEP.SYNCS 0x989680 ;  /* 0x009896800000895d */ /* 0x004fea0003900000 */
[----:B------:R-:W2:Y:S02]  /*b3e0*/  @!P0 SYNCS.PHASECHK.TRANS64 P0, [R3+URZ+0x50], R12 ;  /* 0x0000500c030085a7 */ /* 0x000ea400080010ff */
[----:B--2---:R-:W-:Y:S05]  /*b3f0*/  @!P0 BRA `(.L_x_152) ;  /* 0xfffffffc00f08947 */ /* 0x004fea000383ffff */
[----:B------:R-:W-:Y:S05]  /*b400*/  BRA `(.L_x_153) ;  /* 0xffffff8800e47947 */ /* 0x000fea000383ffff */
.L_x_72:
[----:B-1----:R-:W-:Y:S07]  /*b410*/  MOV R3, UR6 ;  /* 0x0000000600037c02 */ /* 0x002fee0008000f00 */
.L_x_154:
[----:B-1----:R1:W2:Y:S02]  /*b420*/  SYNCS.PHASECHK.TRANS64.TRYWAIT P0, [R3+URZ+0x58], R12 ;  /* 0x0000580c030075a7 */ /* 0x0022a400080011ff */
[----:B--2---:R-:W-:Y:S05]  /*b430*/  @!P0 NANOSLEEP.SYNCS 0x989680 ;  /* 0x009896800000895d */ /* 0x004fea0003900000 */
[----:B------:R-:W2:Y:S02]  /*b440*/  @!P0 SYNCS.PHASECHK.TRANS64 P0, [R3+URZ+0x58], R12 ;  /* 0x0000580c030085a7 */ /* 0x000ea400080010ff */
[----:B--2---:R-:W-:Y:S05]  /*b450*/  @!P0 BRA `(.L_x_154) ;  /* 0xfffffffc00f08947 */ /* 0x004fea000383ffff */
[----:B------:R-:W-:Y:S05]  /*b460*/  BRA `(.L_x_155) ;  /* 0xffffff8c00247947 */ /* 0x000fea000383ffff */
.L_x_73:
[----:B-1----:R-:W-:Y:S07]  /*b470*/  MOV R3, UR6 ;  /* 0x0000000600037c02 */ /* 0x002fee0008000f00 */
.L_x_156:
[----:B-1----:R1:W2:Y:S02]  /*b480*/  SYNCS.PHASECHK.TRANS64.TRYWAIT P0, [R3+URZ+0x60], R12 ;  /* 0x0000600c030075a7 */ /* 0x0022a400080011ff */
[----:B--2---:R-:W-:Y:S05]  /*b490*/  @!P0 NANOSLEEP.SYNCS 0x989680 ;  /* 0x009896800000895d */ /* 0x004fea0003900000 */
[----:B------:R-:W2:Y:S02]  /*b4a0*/  @!P0 SYNCS.PHASECHK.TRANS64 P0, [R3+URZ+0x60], R12 ;  /* 0x0000600c030085a7 */ /* 0x000ea400080010ff */
[----:B--2---:R-:W-:Y:S05]  /*b4b0*/  @!P0 BRA `(.L_x_156) ;  /* 0xfffffffc00f08947 */ /* 0x004fea000383ffff */
[----:B------:R-:W-:Y:S05]  /*b4c0*/  BRA `(.L_x_157) ;  /* 0xffffff8c006c7947 */ /* 0x000fea000383ffff */
.L_x_74:
[----:B------:R-:W-:Y:S07]  /*b4d0*/  MOV R3, UR6 ;  /* 0x0000000600037c02 */ /* 0x000fee0008000f00 */
.L_x_158:
[----:B-1----:R1:W2:Y:S02]  /*b4e0*/  SYNCS.PHASECHK.TRANS64.TRYWAIT P0, [R3+URZ+0x68], R12 ;  /* 0x0000680c030075a7 */ /* 0x0022a400080011ff */
[----:B--2---:R-:W-:Y:S05]  /*b4f0*/  @!P0 NANOSLEEP.SYNCS 0x989680 ;  /* 0x009896800000895d */ /* 0x004fea0003900000 */
[----:B------:R-:W2:Y:S02]  /*b500*/  @!P0 SYNCS.PHASECHK.TRANS64 P0, [R3+URZ+0x68], R12 ;  /* 0x0000680c030085a7 */ /* 0x000ea400080010ff */
[----:B--2---:R-:W-:Y:S05]  /*b510*/  @!P0 BRA `(.L_x_158) ;  /* 0xfffffffc00f08947 */ /* 0x004fea000383ffff */
[----:B------:R-:W-:Y:S05]  /*b520*/  BRA `(.L_x_159) ;  /* 0xffffff8c00f47947 */ /* 0x000fea000383ffff */
.L_x_76:
[----:B------:R-:W-:-:S07]  /*b530*/  MOV R0, UR6 ;  /* 0x0000000600007c02 */ /* 0x000fce0008000f00 */
.L_x_160:
[----:B-1----:R1:W2:Y:S02]  /*b540*/  SYNCS.PHASECHK.TRANS64.TRYWAIT P0, [R0+URZ+0x50], R3 ;  /* 0x00005003000075a7 */ /* 0x0022a400080011ff */
[----:B--2---:R-:W-:Y:S05]  /*b550*/  @!P0 NANOSLEEP.SYNCS 0x989680 ;  /* 0x009896800000895d */ /* 0x004fea0003900000 */
[----:B------:R-:W2:Y:S02]  /*b560*/  @!P0 SYNCS.PHASECHK.TRANS64 P0, [R0+URZ+0x50], R3 ;  /* 0x00005003000085a7 */ /* 0x000ea400080010ff */
[----:B--2---:R-:W-:Y:S05]  /*b570*/  @!P0 BRA `(.L_x_160) ;  /* 0xfffffffc00f08947 */ /* 0x004fea000383ffff */
[----:B------:R-:W-:Y:S05]  /*b580*/  BRA `(.L_x_161) ;  /* 0xffffff9000647947 */ /* 0x000fea000383ffff */
.L_x_77:
[----:B-1----:R-:W-:-:S07]  /*b590*/  MOV R0, UR6 ;  /* 0x0000000600007c02 */ /* 0x002fce0008000f00 */
.L_x_162:
[----:B-1----:R1:W2:Y:S02]  /*b5a0*/  SYNCS.PHASECHK.TRANS64.TRYWAIT P0, [R0+URZ+0x58], R3 ;  /* 0x00005803000075a7 */ /* 0x0022a400080011ff */
[----:B--2---:R-:W-:Y:S05]  /*b5b0*/  @!P0 NANOSLEEP.SYNCS 0x989680 ;  /* 0x009896800000895d */ /* 0x004fea0003900000 */
[----:B------:R-:W2:Y:S02]  /*b5c0*/  @!P0 SYNCS.PHASECHK.TRANS64 P0, [R0+URZ+0x58], R3 ;  /* 0x00005803000085a7 */ /* 0x000ea400080010ff */
[----:B--2---:R-:W-:Y:S05]  /*b5d0*/  @!P0 BRA `(.L_x_162) ;  /* 0xfffffffc00f08947 */ /* 0x004fea000383ffff */
[----:B------:R-:W-:Y:S05]  /*b5e0*/  BRA `(.L_x_163) ;  /* 0xffffff9000547947 */ /* 0x000fea000383ffff */
.L_x_78:
[----:B-1----:R-:W-:-:S07]  /*b5f0*/  MOV R0, UR6 ;  /* 0x0000000600007c02 */ /* 0x002fce0008000f00 */
.L_x_164:
[----:B-1----:R1:W2:Y:S02]  /*b600*/  SYNCS.PHASECHK.TRANS64.TRYWAIT P0, [R0+URZ+0x60], R3 ;  /* 0x00006003000075a7 */ /* 0x0022a400080011ff */
[----:B--2---:R-:W-:Y:S05]  /*b610*/  @!P0 NANOSLEEP.SYNCS 0x989680 ;  /* 0x009896800000895d */ /* 0x004fea0003900000 */
[----:B------:R-:W2:Y:S02]  /*b620*/  @!P0 SYNCS.PHASECHK.TRANS64 P0, [R0+URZ+0x60], R3 ;  /* 0x00006003000085a7 */ /* 0x000ea400080010ff */
[----:B--2---:R-:W-:Y:S05]  /*b630*/  @!P0 BRA `(.L_x_164) ;  /* 0xfffffffc00f08947 */ /* 0x004fea000383ffff */
[----:B------:R-:W-:Y:S05]  /*b640*/  BRA `(.L_x_165) ;  /* 0xffffff9000447947 */ /* 0x000fea000383ffff */
.L_x_80:
[----:B--2---:R2:W4:Y:S02]  /*b650*/  SYNCS.PHASECHK.TRANS64.TRYWAIT P0, [R0+URZ+0x80], R3 ;  /* 0x00008003000075a7 */ /* 0x00452400080011ff */
[----:B----4-:R-:W-:Y:S05]  /*b660*/  @!P0 NANOSLEEP.SYNCS 0x989680 ;  /* 0x009896800000895d */ /* 0x010fea0003900000 */
[----:B------:R-:W4:Y:S02]  /*b670*/  @!P0 SYNCS.PHASECHK.TRANS64 P0, [R0+URZ+0x80], R3 ;  /* 0x00008003000085a7 */ /* 0x000f2400080010ff */
[----:B----4-:R-:W-:Y:S05]  /*b680*/  @!P0 BRA `(.L_x_80) ;  /* 0xfffffffc00f08947 */ /* 0x010fea000383ffff */
[----:B------:R-:W-:Y:S05]  /*b690*/  BRA `(.L_x_166) ;  /* 0xffffff9400307947 */ /* 0x000fea000383ffff */
.L_x_92:
[----:B-1----:R-:W-:Y:S04]  /*b6a0*/  MOV R4, UR48 ;  /* 0x0000003000047c02 */ /* 0x002fe80008000f00 */
[----:B------:R1:W2:Y:S03]  /*b6b0*/  SYNCS.PHASECHK.TRANS64.TRYWAIT P1, [R4+URZ+0x30], R5 ;  /* 0x00003005040075a7 */ /* 0x0002a600080211ff */
[----:B--2---:R-:W-:Y:S05]  /*b6c0*/  @!P1 NANOSLEEP.SYNCS 0x989680 ;  /* 0x009896800000995d */ /* 0x004fea0003900000 */
[----:B------:R-:W2:Y:S02]  /*b6d0*/  @!P1 SYNCS.PHASECHK.TRANS64 P1, [R4+URZ+0x30], R5 ;  /* 0x00003005040095a7 */ /* 0x000ea400080210ff */
[----:B--2---:R-:W-:Y:S05]  /*b6e0*/  @!P1 BRA `(.L_x_92) ;  /* 0xfffffffc00ec9947 */ /* 0x004fea000383ffff */
[----:B------:R-:W-:Y:S05]  /*b6f0*/  BRA `(.L_x_91) ;  /* 0xffffffa000c87947 */ /* 0x000fea000383ffff */
.L_x_94:
[----:B--2---:R2:W4:Y:S02]  /*b700*/  SYNCS.PHASECHK.TRANS64.TRYWAIT P0, [R147+URZ+0xa0], R0 ;  /* 0x0000a000930075a7 */ /* 0x00452400080011ff */
[----:B----4-:R-:W-:Y:S05]  /*b710*/  @!P0 NANOSLEEP.SYNCS 0x989680 ;  /* 0x009896800000895d */ /* 0x010fea0003900000 */
[----:B------:R-:W4:Y:S02]  /*b720*/  @!P0 SYNCS.PHASECHK.TRANS64 P0, [R147+URZ+0xa0], R0 ;  /* 0x0000a000930085a7 */ /* 0x000f2400080010ff */
[----:B----4-:R-:W-:Y:S05]  /*b730*/  @!P0 BRA `(.L_x_94) ;  /* 0xfffffffc00f08947 */ /* 0x010fea000383ffff */
[----:B------:R-:W-:Y:S05]  /*b740*/  BRA `(.L_x_93) ;  /* 0xffffffa400287947 */ /* 0x000fea000383ffff */
.L_x_103:
[----:B-1----:R1:W2:Y:S02]  /*b750*/  SYNCS.PHASECHK.TRANS64.TRYWAIT P0, [R3+URZ+0x30], R0 ;  /* 0x00003000030075a7 */ /* 0x0022a400080011ff */
[----:B--2---:R-:W-:Y:S05]  /*b760*/  @!P0 NANOSLEEP.SYNCS 0x989680 ;  /* 0x009896800000895d */ /* 0x004fea0003900000 */
[----:B------:R-:W2:Y:S02]  /*b770*/  @!P0 SYNCS.PHASECHK.TRANS64 P0, [R3+URZ+0x30], R0 ;  /* 0x00003000030085a7 */ /* 0x000ea400080010ff */
[----:B--2---:R-:W-:Y:S05]  /*b780*/  @!P0 BRA `(.L_x_103) ;  /* 0xfffffffc00f08947 */ /* 0x004fea000383ffff */
[----:B------:R-:W-:Y:S05]  /*b790*/  BRA `(.L_x_102) ;  /* 0xffffffb400f07947 */ /* 0x000fea000383ffff */
.L_x_111:
[----:B--2---:R2:W3:Y:S02]  /*b7a0*/  SYNCS.PHASECHK.TRANS64.TRYWAIT P0, [R0+URZ+0x30], R7 ;  /* 0x00003007000075a7 */ /* 0x0044e400080011ff */
[----:B---3--:R-:W-:Y:S05]  /*b7b0*/  @!P0 NANOSLEEP.SYNCS 0x989680 ;  /* 0x009896800000895d */ /* 0x008fea0003900000 */
[----:B------:R-:W3:Y:S02]  /*b7c0*/  @!P0 SYNCS.PHASECHK.TRANS64 P0, [R0+URZ+0x30], R7 ;  /* 0x00003007000085a7 */ /* 0x000ee400080010ff */
[----:B---3--:R-:W-:Y:S05]  /*b7d0*/  @!P0 BRA `(.L_x_111) ;  /* 0xfffffffc00f08947 */ /* 0x008fea000383ffff */
[----:B------:R-:W-:Y:S05]  /*b7e0*/  BRA `(.L_x_110) ;  /* 0xffffffc800e47947 */ /* 0x000fea000383ffff */
.L_x_119:
[----:B--2---:R2:W3:Y:S02]  /*b7f0*/  SYNCS.PHASECHK.TRANS64.TRYWAIT P0, [R3+URZ+0x30], R0 ;  /* 0x00003000030075a7 */ /* 0x0044e400080011ff */
[----:B---3--:R-:W-:Y:S05]  /*b800*/  @!P0 NANOSLEEP.SYNCS 0x989680 ;  /* 0x009896800000895d */ /* 0x008fea0003900000 */
[----:B------:R-:W3:Y:S02]  /*b810*/  @!P0 SYNCS.PHASECHK.TRANS64 P0, [R3+URZ+0x30], R0 ;  /* 0x00003000030085a7 */ /* 0x000ee400080010ff */
[----:B---3--:R-:W-:Y:S05]  /*b820*/  @!P0 BRA `(.L_x_119) ;  /* 0xfffffffc00f08947 */ /* 0x008fea000383ffff */
[----:B------:R-:W-:Y:S05]  /*b830*/  BRA `(.L_x_118) ;  /* 0xffffffdc00d87947 */ /* 0x000fea000383ffff */
        .weak           $__internal_0_$__cuda_sm10x_tcgen05_guardrail_trap_col_being_dealloced_not_returned_by_alloc
        .type           $__internal_0_$__cuda_sm10x_tcgen05_guardrail_trap_col_being_dealloced_not_returned_by_alloc,@function
        .size           $__internal_0_$__cuda_sm10x_tcgen05_guardrail_trap_col_being_dealloced_not_returned_by_alloc,($__internal_1_$__cuda_sm10x_tcgen05_guardrail_trap_phase_invalid_during_alloc - $__internal_0_$__cuda_sm10x_tcgen05_guardrail_trap_col_being_dealloced_not_returned_by_alloc)
$__internal_0_$__cuda_sm10x_tcgen05_guardrail_trap_col_being_dealloced_not_returned_by_alloc:
[----:B------:R-:W-:Y:S05]  /*b840*/  BPT.TRAP 0x1 ;  /* 0x000000040000795c */ /* 0x000fea0000300000 */
[----:B------:R-:W-:-:S04]  /*b850*/  HFMA2 R3, -RZ, RZ, 0, 0 ;  /* 0x00000000ff037431 */ /* 0x000fc800000001ff */
[----:B------:R-:W-:Y:S05]  /*b860*/  RET.REL.NODEC R2 `(_ZN7cutlass13device_kernelINS_4gemm6kernel13GemmUniversalIN4cute5tupleIJiiiiEEENS1_10collective13CollectiveMmaINS1_35MainloopSm100TmaUmmaWarpSpecializedILi3ELi2ELi2ENS5_IJNS4_1CILi1EEESB_SB_EEEEENS5_IJNSA_ILi128EEENSA_ILi256EEENSA_ILi64EEEEEENS_6half_tENS5_IJlSB_lEEESI_SJ_NS4_8TiledMMAINS4_8MMA_AtomIJNS4_20SM100_MMA_F16BF16_SSISI_SI_fLi128ELi256ELNS4_4UMMA5MajorE0ELSO_0ELNSN_7ScaleInE0ELSP_0EEEEEENS4_6LayoutISC_NS5_IJNSA_ILi0EEEST_ST_EEEEENS5_IJNS4_10UnderscoreESW_SW_EEEEENS4_13SM90_TMA_LOADENS4_14ComposedLayoutINS4_7SwizzleILi3ELi4ELi3EEENS4_18smem_ptr_flag_bitsILi16EEENSS_INS5_IJNSA_ILi8EEESG_EEENS5_IJSG_SB_EEEEEEEvNS4_8identityESZ_S19_vS1A_EENS_8epilogue10collective18CollectiveEpilogueINS1C_23Sm100TmaWarpSpecializedILi4ELi2ELi64ELb1ELb0EEEJSH_NS5_IJNSS_ISE_SB_EENSS_ISG_SB_EEEEESI_SJ_SI_SJ_NS1C_6fusion15FusionCallbacksIS1G_NS1K_17LinCombPerRowBiasISI_fSI_SI_fLi8ELNS_15FloatRoundStyleE2EEESH_S1J_JEEENS4_5SM1004TMEM4LOAD26SM100_TMEM_LOAD_32dp32b64xESZ_S19_NS4_39AutoVectorizingCopyWithAssumedAlignmentILi128EEENS4_14SM90_TMA_STOREES19_S1V_S1V_EEEvvEEEEvNT_6ParamsE) ;  /* 0xffffff4402e47950 */ /* 0x000fea0003c3ffff */
        .weak           $__internal_1_$__cuda_sm10x_tcgen05_guardrail_trap_phase_invalid_during_alloc
        .type           $__internal_1_$__cuda_sm10x_tcgen05_guardrail_trap_phase_invalid_during_alloc,@function
        .size           $__internal_1_$__cuda_sm10x_tcgen05_guardrail_trap_phase_invalid_during_alloc,($__internal_2_$__cuda_sm10x_tcgen05_guardrail_trap_unallocated_columns_being_dealloced - $__internal_1_$__cuda_sm10x_tcgen05_guardrail_trap_phase_invalid_during_alloc)
$__internal_1_$__cuda_sm10x_tcgen05_guardrail_trap_phase_invalid_during_alloc:
[----:B------:R-:W-:Y:S05]  /*b870*/  BPT.TRAP 0x1 ;  /* 0x000000040000795c */ /* 0x000fea0000300000 */
[----:B------:R-:W-:-:S04]  /*b880*/  MOV R3, 0x0 ;  /* 0x0000000000037802 */ /* 0x000fc80000000f00 */
[----:B------:R-:W-:Y:S05]  /*b890*/  RET.REL.NODEC R2 `(_ZN7cutlass13device_kernelINS_4gemm6kernel13GemmUniversalIN4cute5tupleIJiiiiEEENS1_10collective13CollectiveMmaINS1_35MainloopSm100TmaUmmaWarpSpecializedILi3ELi2ELi2ENS5_IJNS4_1CILi1EEESB_SB_EEEEENS5_IJNSA_ILi128EEENSA_ILi256EEENSA_ILi64EEEEEENS_6half_tENS5_IJlSB_lEEESI_SJ_NS4_8TiledMMAINS4_8MMA_AtomIJNS4_20SM100_MMA_F16BF16_SSISI_SI_fLi128ELi256ELNS4_4UMMA5MajorE0ELSO_0ELNSN_7ScaleInE0ELSP_0EEEEEENS4_6LayoutISC_NS5_IJNSA_ILi0EEEST_ST_EEEEENS5_IJNS4_10UnderscoreESW_SW_EEEEENS4_13SM90_TMA_LOADENS4_14ComposedLayoutINS4_7SwizzleILi3ELi4ELi3EEENS4_18smem_ptr_flag_bitsILi16EEENSS_INS5_IJNSA_ILi8EEESG_EEENS5_IJSG_SB_EEEEEEEvNS4_8identityESZ_S19_vS1A_EENS_8epilogue10collective18CollectiveEpilogueINS1C_23Sm100TmaWarpSpecializedILi4ELi2ELi64ELb1ELb0EEEJSH_NS5_IJNSS_ISE_SB_EENSS_ISG_SB_EEEEESI_SJ_SI_SJ_NS1C_6fusion15FusionCallbacksIS1G_NS1K_17LinCombPerRowBiasISI_fSI_SI_fLi8ELNS_15FloatRoundStyleE2EEESH_S1J_JEEENS4_5SM1004TMEM4LOAD26SM100_TMEM_LOAD_32dp32b64xESZ_S19_NS4_39AutoVectorizingCopyWithAssumedAlignmentILi128EEENS4_14SM90_TMA_STOREES19_S1V_S1V_EEEvvEEEEvNT_6ParamsE) ;  /* 0xffffff4402d87950 */ /* 0x000fea0003c3ffff */
        .weak           $__internal_2_$__cuda_sm10x_tcgen05_guardrail_trap_unallocated_columns_being_dealloced
        .type           $__internal_2_$__cuda_sm10x_tcgen05_guardrail_trap_unallocated_columns_being_dealloced,@function
        .size           $__internal_2_$__cuda_sm10x_tcgen05_guardrail_trap_unallocated_columns_being_dealloced,(.L_x_168 - $__internal_2_$__cuda_sm10x_tcgen05_guardrail_trap_unallocated_columns_being_dealloced)
$__internal_2_$__cuda_sm10x_tcgen05_guardrail_trap_unallocated_columns_being_dealloced:
[----:B------:R-:W-:Y:S05]  /*b8a0*/  BPT.TRAP 0x1 ;  /* 0x000000040000795c */ /* 0x000fea0000300000 */
[----:B------:R-:W-:-:S04]  /*b8b0*/  HFMA2 R3, -RZ, RZ, 0, 0 ;  /* 0x00000000ff037431 */ /* 0x000fc800000001ff */
[----:B------:R-:W-:Y:S05]  /*b8c0*/  RET.REL.NODEC R2 `(_ZN7cutlass13device_kernelINS_4gemm6kernel13GemmUniversalIN4cute5tupleIJiiiiEEENS1_10collective13CollectiveMmaINS1_35MainloopSm100TmaUmmaWarpSpecializedILi3ELi2ELi2ENS5_IJNS4_1CILi1EEESB_SB_EEEEENS5_IJNSA_ILi128EEENSA_ILi256EEENSA_ILi64EEEEEENS_6half_tENS5_IJlSB_lEEESI_SJ_NS4_8TiledMMAINS4_8MMA_AtomIJNS4_20SM100_MMA_F16BF16_SSISI_SI_fLi128ELi256ELNS4_4UMMA5MajorE0ELSO_0ELNSN_7ScaleInE0ELSP_0EEEEEENS4_6LayoutISC_NS5_IJNSA_ILi0EEEST_ST_EEEEENS5_IJNS4_10UnderscoreESW_SW_EEEEENS4_13SM90_TMA_LOADENS4_14ComposedLayoutINS4_7SwizzleILi3ELi4ELi3EEENS4_18smem_ptr_flag_bitsILi16EEENSS_INS5_IJNSA_ILi8EEESG_EEENS5_IJSG_SB_EEEEEEEvNS4_8identityESZ_S19_vS1A_EENS_8epilogue10collective18CollectiveEpilogueINS1C_23Sm100TmaWarpSpecializedILi4ELi2ELi64ELb1ELb0EEEJSH_NS5_IJNSS_ISE_SB_EENSS_ISG_SB_EEEEESI_SJ_SI_SJ_NS1C_6fusion15FusionCallbacksIS1G_NS1K_17LinCombPerRowBiasISI_fSI_SI_fLi8ELNS_15FloatRoundStyleE2EEESH_S1J_JEEENS4_5SM1004TMEM4LOAD26SM100_TMEM_LOAD_32dp32b64xESZ_S19_NS4_39AutoVectorizingCopyWithAssumedAlignmentILi128EEENS4_14SM90_TMA_STOREES19_S1V_S1V_EEEvvEEEEvNT_6ParamsE) ;  /* 0xffffff4402cc7950 */ /* 0x000fea0003c3ffff */
.L_x_167:
[----:B------:R-:W-:-:S00]  /*b8d0*/  BRA `(.L_x_167) ;  /* 0xfffffffc00fc7947 */ /* 0x000fc0000383ffff */
[----:B------:R-:W-:-:S00]  /*b8e0*/  NOP ;  /* 0x0000000000007918 */ /* 0x000fc00000000000 */
        /* <DEDUP_REMOVED lines=9> */
.L_x_168:


//--------------------- .nv.global.init           --------------------------
	.section	.nv.global.init,"aw",@progbits
.nv.global.init:
	.type		$str$27,@object
	.size		$str$27,($str$28 - $str$27)
$str$27:
        /*0000*/ 	.byte	0x28, 0x61, 0x64, 0x64, 0x72, 0x65, 0x73, 0x73, 0x20, 0x26, 0x20, 0x6d, 0x61, 0x73, 0x6b, 0x29
        /*0010*/ 	.byte	0x20, 0x3d, 0x3d, 0x20, 0x30, 0x00
	.type		$str$28,@object
	.size		$str$28,($str$26 - $str$28)
$str$28:
        /*0016*/ 	.byte	0x2f, 0x74, 0x6d, 0x70, 0x2f, 0x63, 0x75, 0x74, 0x6c, 0x61, 0x73, 0x73, 0x5f, 0x73, 0x77, 0x65
        /*0026*/ 	.byte	0x65, 0x70, 0x5f, 0x73, 0x72, 0x63, 0x2f, 0x69, 0x6e, 0x63, 0x6c, 0x75, 0x64, 0x65, 0x2f, 0x63
        /*0036*/ 	.byte	0x75, 0x74, 0x65, 0x2f, 0x70, 0x6f, 0x69, 0x6e, 0x74, 0x65, 0x72, 0x5f, 0x66, 0x6c, 0x61, 0x67
        /*0046*/ 	.byte	0x67, 0x65, 0x64, 0x2e, 0x68, 0x70, 0x70, 0x00
	.type		$str$26,@object
	.size		$str$26,($str$25 - $str$26)
$str$26:
        /*004e*/ 	.byte	0x2f, 0x74, 0x6d, 0x70, 0x2f, 0x63, 0x75, 0x74, 0x6c, 0x61, 0x73, 0x73, 0x5f, 0x73, 0x77, 0x65
        /*005e*/ 	.byte	0x65, 0x70, 0x5f, 0x73, 0x72, 0x63, 0x2f, 0x69, 0x6e, 0x63, 0x6c, 0x75, 0x64, 0x65, 0x2f, 0x63
        /*006e*/ 	.byte	0x75, 0x74, 0x65, 0x2f, 0x61, 0x74, 0x6f, 0x6d, 0x2f, 0x63, 0x6f, 0x70, 0x79, 0x5f, 0x74, 0x72
        /*007e*/ 	.byte	0x61, 0x69, 0x74, 0x73, 0x5f, 0x73, 0x6d, 0x31, 0x30, 0x30, 0x2e, 0x68, 0x70, 0x70, 0x00
	.type		$str$25,@object
	.size		$str$25,(__unnamed_1 - $str$25)
$str$25:
        /*008d*/ 	.byte	0x28, 0x28, 0x75, 0x69, 0x6e, 0x74, 0x33, 0x32, 0x5f, 0x74, 0x28, 0x74, 0x68, 0x72, 0x65, 0x61
        /*009d*/ 	.byte	0x64, 0x49, 0x64, 0x78, 0x2e, 0x78, 0x29, 0x20, 0x2f, 0x20, 0x33, 0x32, 0x29, 0x20, 0x25, 0x20
        /*00ad*/ 	.byte	0x34, 0x29, 0x20, 0x3d, 0x3d, 0x20, 0x28, 0x28, 0x28, 0x74, 0x6d, 0x65, 0x6d, 0x5f, 0x61, 0x64
        /*00bd*/ 	.byte	0x64, 0x72, 0x20, 0x3e, 0x3e, 0x20, 0x31, 0x36, 0x29, 0x20, 0x2f, 0x20, 0x33, 0x32, 0x29, 0x20
        /*00cd*/ 	.byte	0x25, 0x20, 0x34, 0x29, 0x00
	.type		__unnamed_1,@object
	.size		__unnamed_1,(__unnamed_2 - __unnamed_1)
__unnamed_1:
        /*00d2*/ 	.byte	0x61, 0x75, 0x74, 0x6f, 0x20, 0x63, 0x75, 0x74, 0x65, 0x3a, 0x3a, 0x61, 0x73, 0x5f, 0x70, 0x6f
        /* <DEDUP_REMOVED lines=24> */
        /*0262*/ 	.byte	0x3e, 0x3e, 0x3e, 0x3e, 0x5d, 0x00
	.type		__unnamed_2,@object
	.size		__unnamed_2,(.L_2 - __unnamed_2)
__unnamed_2:
        /* <DEDUP_REMOVED lines=43> */
        /*0518*/ 	.byte	0x74, 0x65, 0x3a, 0x3a, 0x43, 0x3c, 0x30, 0x3e, 0x3e, 0x3e, 0x3e, 0x5d, 0x00
.L_2:


//--------------------- .nv.shared._ZN7cutlass13device_kernelINS_4gemm6kernel13GemmUniversalIN4cute5tupleIJiiiiEEENS1_10collective13CollectiveMmaINS1_35MainloopSm100TmaUmmaWarpSpecializedILi3ELi2ELi2ENS5_IJNS4_1CILi1EEESB_SB_EEEEENS5_IJNSA_ILi128EEENSA_ILi256EEENSA_ILi64EEEEEENS_6half_tENS5_IJlSB_lEEESI_SJ_NS4_8TiledMMAINS4_8MMA_AtomIJNS4_20SM100_MMA_F16BF16_SSISI_SI_fLi128ELi256ELNS4_4UMMA5MajorE0ELSO_0ELNSN_7ScaleInE0ELSP_0EEEEEENS4_6LayoutISC_NS5_IJNSA_ILi0EEEST_ST_EEEEENS5_IJNS4_10UnderscoreESW_SW_EEEEENS4_13SM90_TMA_LOADENS4_14ComposedLayoutINS4_7SwizzleILi3ELi4ELi3EEENS4_18smem_ptr_flag_bitsILi16EEENSS_INS5_IJNSA_ILi8EEESG_EEENS5_IJSG_SB_EEEEEEEvNS4_8identityESZ_S19_vS1A_EENS_8epilogue10collective18CollectiveEpilogueINS1C_23Sm100TmaWarpSpecializedILi4ELi2ELi64ELb1ELb0EEEJSH_NS5_IJNSS_ISE_SB_EENSS_ISG_SB_EEEEESI_SJ_SI_SJ_NS1C_6fusion15FusionCallbacksIS1G_NS1K_17LinCombPerRowBiasISI_fSI_SI_fLi8ELNS_15FloatRoundStyleE2EEESH_S1J_JEEENS4_5SM1004TMEM4LOAD26SM100_TMEM_LOAD_32dp32b64xESZ_S19_NS4_39AutoVectorizingCopyWithAssumedAlignmentILi128EEENS4_14SM90_TMA_STOREES19_S1V_S1V_EEEvvEEEEvNT_6ParamsE --------------------------
	.section	.nv.shared._ZN7cutlass13device_kernelINS_4gemm6kernel13GemmUniversalIN4cute5tupleIJiiiiEEENS1_10collective13CollectiveMmaINS1_35MainloopSm100TmaUmmaWarpSpecializedILi3ELi2ELi2ENS5_IJNS4_1CILi1EEESB_SB_EEEEENS5_IJNSA_ILi128EEENSA_ILi256EEENSA_ILi64EEEEEENS_6half_tENS5_IJlSB_lEEESI_SJ_NS4_8TiledMMAINS4_8MMA_AtomIJNS4_20SM100_MMA_F16BF16_SSISI_SI_fLi128ELi256ELNS4_4UMMA5MajorE0ELSO_0ELNSN_7ScaleInE0ELSP_0EEEEEENS4_6LayoutISC_NS5_IJNSA_ILi0EEEST_ST_EEEEENS5_IJNS4_10UnderscoreESW_SW_EEEEENS4_13SM90_TMA_LOADENS4_14ComposedLayoutINS4_7SwizzleILi3ELi4ELi3EEENS4_18smem_ptr_flag_bitsILi16EEENSS_INS5_IJNSA_ILi8EEESG_EEENS5_IJSG_SB_EEEEEEEvNS4_8identityESZ_S19_vS1A_EENS_8epilogue10collective18CollectiveEpilogueINS1C_23Sm100TmaWarpSpecializedILi4ELi2ELi64ELb1ELb0EEEJSH_NS5_IJNSS_ISE_SB_EENSS_ISG_SB_EEEEESI_SJ_SI_SJ_NS1C_6fusion15FusionCallbacksIS1G_NS1K_17LinCombPerRowBiasISI_fSI_SI_fLi8ELNS_15FloatRoundStyleE2EEESH_S1J_JEEENS4_5SM1004TMEM4LOAD26SM100_TMEM_LOAD_32dp32b64xESZ_S19_NS4_39AutoVectorizingCopyWithAssumedAlignmentILi128EEENS4_14SM90_TMA_STOREES19_S1V_S1V_EEEvvEEEEvNT_6ParamsE,"aw",@nobits
	.sectionflags	@""
	.align	16
	.zero		1024


//--------------------- .nv.shared.reserved.0     --------------------------
	.section	.nv.shared.reserved.0,"aw",@nobits
	.weak		__nv_reservedSMEM_offset_0_alias
	.size		__nv_reservedSMEM_offset_0_alias, 0, 64
	.other		__nv_reservedSMEM_offset_0_alias,@"STO_CUDA_RESERVED_SHARED STV_DEFAULT"
__nv_reservedSMEM_offset_0_alias:
	.zero		0
.nv.shared.reserved.0:
	.zero		64
	.weak		__nv_reservedSMEM_tcgen05_partition
	.type		__nv_reservedSMEM_tcgen05_partition,@object
	.size		__nv_reservedSMEM_tcgen05_partition,(.L_0 - __nv_reservedSMEM_tcgen05_partition)
__nv_reservedSMEM_tcgen05_partition:
	.zero		32
.L_0:


//--------------------- .nv.global                --------------------------
	.section	.nv.global,"aw",@nobits
.nv.global:
	.type		_ZN39_INTERNAL_c708d77e_4_k_cu_ce3eb08b_37134cute1_E,@object
	.size		_ZN39_INTERNAL_c708d77e_4_k_cu_ce3eb08b_37134cute1_E,(_ZN39_INTERNAL_c708d77e_4_k_cu_ce3eb08b_37134cuda3std3__45__cpo6cbeginE - _ZN39_INTERNAL_c708d77e_4_k_cu_ce3eb08b_37134cute1_E)
_ZN39_INTERNAL_c708d77e_4_k_cu_ce3eb08b_37134cute1_E:
	.zero		1
	.type		_ZN39_INTERNAL_c708d77e_4_k_cu_ce3eb08b_37134cuda3std3__45__cpo6cbeginE,@object
	.size		_ZN39_INTERNAL_c708d77e_4_k_cu_ce3eb08b_37134cuda3std3__45__cpo6cbeginE,(_ZN39_INTERNAL_c708d77e_4_k_cu_ce3eb08b_37134cuda3std3__48in_placeE - _ZN39_INTERNAL_c708d77e_4_k_cu_ce3eb08b_37134cuda3std3__45__cpo6cbeginE)
_ZN39_INTERNAL_c708d77e_4_k_cu_ce3eb08b_37134cuda3std3__45__cpo6cbeginE:
	.zero		1
	.type		_ZN39_INTERNAL_c708d77e_4_k_cu_ce3eb08b_37134cuda3std3__48in_placeE,@object
	.size		_ZN39_INTERNAL_c708d77e_4_k_cu_ce3eb08b_37134cuda3std3__48in_placeE,(_ZN39_INTERNAL_c708d77e_4_k_cu_ce3eb08b_37134cuda3std6ranges3__45__cpo9iter_moveE - _ZN39_INTERNAL_c708d77e_4_k_cu_ce3eb08b_37134cuda3std3__48in_placeE)
_ZN39_INTERNAL_c708d77e_4_k_cu_ce3eb08b_37134cuda3std3__48in_placeE:
	.zero		1
	.type		_ZN39_INTERNAL_c708d77e_4_k_cu_ce3eb08b_37134cuda3std6ranges3__45__cpo9iter_moveE,@object
	.size		_ZN39_INTERNAL_c708d77e_4_k_cu_ce3eb08b_37134cuda3std6ranges3__45__cpo9iter_moveE,(_ZN39_INTERNAL_c708d77e_4_k_cu_ce3eb08b_37134cuda3std3__45__cpo5beginE - _ZN39_INTERNAL_c708d77e_4_k_cu_ce3eb08b_37134cuda3std6ranges3__45__cpo9iter_moveE)
_ZN39_INTERNAL_c708d77e_4_k_cu_ce3eb08b_37134cuda3std6ranges3__45__cpo9iter_moveE:
	.zero		1
	.type		_ZN39_INTERNAL_c708d77e_4_k_cu_ce3eb08b_37134cuda3std3__45__cpo5beginE,@object
	.size		_ZN39_INTERNAL_c708d77e_4_k_cu_ce3eb08b_37134cuda3std3__45__cpo5beginE,(_ZN39_INTERNAL_c708d77e_4_k_cu_ce3eb08b_37134cuda3std3__441_GLOBAL__N__c708d77e_4_k_cu_ce3eb08b_37136ignoreE - _ZN39_INTERNAL_c708d77e_4_k_cu_ce3eb08b_37134cuda3std3__45__cpo5beginE)
_ZN39_INTERNAL_c708d77e_4_k_cu_ce3eb08b_37134cuda3std3__45__cpo5beginE:
	.zero		1
	.type		_ZN39_INTERNAL_c708d77e_4_k_cu_ce3eb08b_37134cuda3std3__441_GLOBAL__N__c708d77e_4_k_cu_ce3eb08b_37136ignoreE,@object
	.size		_ZN39_INTERNAL_c708d77e_4_k_cu_ce3eb08b_37134cuda3std3__441_GLOBAL__N__c708d77e_4_k_cu_ce3eb08b_37136ignoreE,(_ZN39_INTERNAL_c708d77e_4_k_cu_ce3eb08b_37134cute7productE - _ZN39_INTERNAL_c708d77e_4_k_cu_ce3eb08b_37134cuda3std3__441_GLOBAL__N__c708d77e_4_k_cu_ce3eb08b_37136ignoreE)
_ZN39_INTERNAL_c708d77e_4_k_cu_ce3eb08b_37134cuda3std3__441_GLOBAL__N__c708d77e_4_k_cu_ce3eb08b_37136ignoreE:
	.zero		1
	.type		_ZN39_INTERNAL_c708d77e_4_k_cu_ce3eb08b_37134cute7productE,@object
	.size		_ZN39_INTERNAL_c708d77e_4_k_cu_ce3eb08b_37134cute7productE,(_ZN39_INTERNAL_c708d77e_4_k_cu_ce3eb08b_37134cuda3std3__45__cpo3endE - _ZN39_INTERNAL_c708d77e_4_k_cu_ce3eb08b_37134cute7productE)
_ZN39_INTERNAL_c708d77e_4_k_cu_ce3eb08b_37134cute7productE:
	.zero		1
	.type		_ZN39_INTERNAL_c708d77e_4_k_cu_ce3eb08b_37134cuda3std3__45__cpo3endE,@object
	.size		_ZN39_INTERNAL_c708d77e_4_k_cu_ce3eb08b_37134cuda3std3__45__cpo3endE,(_ZN39_INTERNAL_c708d77e_4_k_cu_ce3eb08b_37134cuda3std3__419piecewise_constructE - _ZN39_INTERNAL_c708d77e_4_k_cu_ce3eb08b_37134cuda3std3__45__cpo3endE)
_ZN39_INTERNAL_c708d77e_4_k_cu_ce3eb08b_37134cuda3std3__45__cpo3endE:
	.zero		1
	.type		_ZN39_INTERNAL_c708d77e_4_k_cu_ce3eb08b_37134cuda3std3__419piecewise_constructE,@object
	.size		_ZN39_INTERNAL_c708d77e_4_k_cu_ce3eb08b_37134cuda3std3__419piecewise_constructE,(_ZN39_INTERNAL_c708d77e_4_k_cu_ce3eb08b_37134cuda3std3__45__cpo4cendE - _ZN39_INTERNAL_c708d77e_4_k_cu_ce3eb08b_37134cuda3std3__419piecewise_constructE)
_ZN39_INTERNAL_c708d77e_4_k_cu_ce3eb08b_37134cuda3std3__419piecewise_constructE:
	.zero		1
	.type		_ZN39_INTERNAL_c708d77e_4_k_cu_ce3eb08b_37134cuda3std3__45__cpo4cendE,@object
	.size		_ZN39_INTERNAL_c708d77e_4_k_cu_ce3eb08b_37134cuda3std3__45__cpo4cendE,(_ZN39_INTERNAL_c708d77e_4_k_cu_ce3eb08b_37134cuda3std6ranges3__45__cpo4swapE - _ZN39_INTERNAL_c708d77e_4_k_cu_ce3eb08b_37134cuda3std3__45__cpo4cendE)
_ZN39_INTERNAL_c708d77e_4_k_cu_ce3eb08b_37134cuda3std3__45__cpo4cendE:
	.zero		1
	.type		_ZN39_INTERNAL_c708d77e_4_k_cu_ce3eb08b_37134cuda3std6ranges3__45__cpo4swapE,@object
	.size		_ZN39_INTERNAL_c708d77e_4_k_cu_ce3eb08b_37134cuda3std6ranges3__45__cpo4swapE,(.L_10 - _ZN39_INTERNAL_c708d77e_4_k_cu_ce3eb08b_37134cuda3std6ranges3__45__cpo4swapE)
_ZN39_INTERNAL_c708d77e_4_k_cu_ce3eb08b_37134cuda3std6ranges3__45__cpo4swapE:
	.zero		1
.L_10:


//--------------------- .nv.constant0._ZN7cutlass13device_kernelINS_4gemm6kernel13GemmUniversalIN4cute5tupleIJiiiiEEENS1_10collective13CollectiveMmaINS1_35MainloopSm100TmaUmmaWarpSpecializedILi3ELi2ELi2ENS5_IJNS4_1CILi1EEESB_SB_EEEEENS5_IJNSA_ILi128EEENSA_ILi256EEENSA_ILi64EEEEEENS_6half_tENS5_IJlSB_lEEESI_SJ_NS4_8TiledMMAINS4_8MMA_AtomIJNS4_20SM100_MMA_F16BF16_SSISI_SI_fLi128ELi256ELNS4_4UMMA5MajorE0ELSO_0ELNSN_7ScaleInE0ELSP_0EEEEEENS4_6LayoutISC_NS5_IJNSA_ILi0EEEST_ST_EEEEENS5_IJNS4_10UnderscoreESW_SW_EEEEENS4_13SM90_TMA_LOADENS4_14ComposedLayoutINS4_7SwizzleILi3ELi4ELi3EEENS4_18smem_ptr_flag_bitsILi16EEENSS_INS5_IJNSA_ILi8EEESG_EEENS5_IJSG_SB_EEEEEEEvNS4_8identityESZ_S19_vS1A_EENS_8epilogue10collective18CollectiveEpilogueINS1C_23Sm100TmaWarpSpecializedILi4ELi2ELi64ELb1ELb0EEEJSH_NS5_IJNSS_ISE_SB_EENSS_ISG_SB_EEEEESI_SJ_SI_SJ_NS1C_6fusion15FusionCallbacksIS1G_NS1K_17LinCombPerRowBiasISI_fSI_SI_fLi8ELNS_15FloatRoundStyleE2EEESH_S1J_JEEENS4_5SM1004TMEM4LOAD26SM100_TMEM_LOAD_32dp32b64xESZ_S19_NS4_39AutoVectorizingCopyWithAssumedAlignmentILi128EEENS4_14SM90_TMA_STOREES19_S1V_S1V_EEEvvEEEEvNT_6ParamsE --------------------------
	.section	.nv.constant0._ZN7cutlass13device_kernelINS_4gemm6kernel13GemmUniversalIN4cute5tupleIJiiiiEEENS1_10collective13CollectiveMmaINS1_35MainloopSm100TmaUmmaWarpSpecializedILi3ELi2ELi2ENS5_IJNS4_1CILi1EEESB_SB_EEEEENS5_IJNSA_ILi128EEENSA_ILi256EEENSA_ILi64EEEEEENS_6half_tENS5_IJlSB_lEEESI_SJ_NS4_8TiledMMAINS4_8MMA_AtomIJNS4_20SM100_MMA_F16BF16_SSISI_SI_fLi128ELi256ELNS4_4UMMA5MajorE0ELSO_0ELNSN_7ScaleInE0ELSP_0EEEEEENS4_6LayoutISC_NS5_IJNSA_ILi0EEEST_ST_EEEEENS5_IJNS4_10UnderscoreESW_SW_EEEEENS4_13SM90_TMA_LOADENS4_14ComposedLayoutINS4_7SwizzleILi3ELi4ELi3EEENS4_18smem_ptr_flag_bitsILi16EEENSS_INS5_IJNSA_ILi8EEESG_EEENS5_IJSG_SB_EEEEEEEvNS4_8identityESZ_S19_vS1A_EENS_8epilogue10collective18CollectiveEpilogueINS1C_23Sm100TmaWarpSpecializedILi4ELi2ELi64ELb1ELb0EEEJSH_NS5_IJNSS_ISE_SB_EENSS_ISG_SB_EEEEESI_SJ_SI_SJ_NS1C_6fusion15FusionCallbacksIS1G_NS1K_17LinCombPerRowBiasISI_fSI_SI_fLi8ELNS_15FloatRoundStyleE2EEESH_S1J_JEEENS4_5SM1004TMEM4LOAD26SM100_TMEM_LOAD_32dp32b64xESZ_S19_NS4_39AutoVectorizingCopyWithAssumedAlignmentILi128EEENS4_14SM90_TMA_STOREES19_S1V_S1V_EEEvvEEEEvNT_6ParamsE,"a",@progbits
	.sectionflags	@""
	.align	4
.nv.constant0._ZN7cutlass13device_kernelINS_4gemm6kernel13GemmUniversalIN4cute5tupleIJiiiiEEENS1_10collective13CollectiveMmaINS1_35MainloopSm100TmaUmmaWarpSpecializedILi3ELi2ELi2ENS5_IJNS4_1CILi1EEESB_SB_EEEEENS5_IJNSA_ILi128EEENSA_ILi256EEENSA_ILi64EEEEEENS_6half_tENS5_IJlSB_lEEESI_SJ_NS4_8TiledMMAINS4_8MMA_AtomIJNS4_20SM100_MMA_F16BF16_SSISI_SI_fLi128ELi256ELNS4_4UMMA5MajorE0ELSO_0ELNSN_7ScaleInE0ELSP_0EEEEEENS4_6LayoutISC_NS5_IJNSA_ILi0EEEST_ST_EEEEENS5_IJNS4_10UnderscoreESW_SW_EEEEENS4_13SM90_TMA_LOADENS4_14ComposedLayoutINS4_7SwizzleILi3ELi4ELi3EEENS4_18smem_ptr_flag_bitsILi16EEENSS_INS5_IJNSA_ILi8EEESG_EEENS5_IJSG_SB_EEEEEEEvNS4_8identityESZ_S19_vS1A_EENS_8epilogue10collective18CollectiveEpilogueINS1C_23Sm100TmaWarpSpecializedILi4ELi2ELi64ELb1ELb0EEEJSH_NS5_IJNSS_ISE_SB_EENSS_ISG_SB_EEEEESI_SJ_SI_SJ_NS1C_6fusion15FusionCallbacksIS1G_NS1K_17LinCombPerRowBiasISI_fSI_SI_fLi8ELNS_15FloatRoundStyleE2EEESH_S1J_JEEENS4_5SM1004TMEM4LOAD26SM100_TMEM_LOAD_32dp32b64xESZ_S19_NS4_39AutoVectorizingCopyWithAssumedAlignmentILi128EEENS4_14SM90_TMA_STOREES19_S1V_S1V_EEEvvEEEEvNT_6ParamsE:
	.zero		2944


//--------------------- SYMBOLS --------------------------

	.type		.nv.reservedSmem.offset0,@object
	.size		.nv.reservedSmem.offset0,0x4
	.type		.nv.reservedSmem.cap,@object
	.size		.nv.reservedSmem.cap,0x4
	.type		__assertfail,@function
